	.target	sm_100a

	.elftype	@"ET_EXEC"


//--------------------- .note.nv.tkinfo           --------------------------
	.section	.note.nv.tkinfo,"",@"SHT_NOTE"
	.sectionflags	@"SHF_NOTE_NV_TKINFO"
	.tkinfo
        /*0018*/ 	.word	0x00000002
        /*0030*/ 	.string	""
        /*0030*/ 	.string	"ptxas"
        /*0030*/ 	.string	"Cuda compilation tools, release 13.0, V13.0.88"
        /*0030*/ 	.string	"Build cuda_13.0.r13.0/compiler.36424714_0"
        /*0030*/ 	.string	"-arch sm_100a -m 64 "



//--------------------- .note.nv.cuinfo           --------------------------
	.section	.note.nv.cuinfo,"",@"SHT_NOTE"
	.sectionflags	@"SHF_NOTE_NV_CUINFO"
        /*0018*/ 	.short	0x0002
        /*001a*/ 	.short	0x0064
        /*001c*/ 	.short	0x0082
	.zero		2


//--------------------- .nv.info                  --------------------------
	.section	.nv.info,"",@"SHT_CUDA_INFO"
	.align	4


	//----- nvinfo : EIATTR_REGCOUNT
	.align		4
        /*0000*/ 	.byte	0x04, 0x2f
        /*0002*/ 	.short	(.L_19 - .L_18)
	.align		4
.L_18:
        /*0004*/ 	.word	index@(_ZN7cutlass13device_kernelINS_4gemm6kernel13GemmUniversalIN4cute5tupleIJiiiiEEENS1_10collective13CollectiveMmaINS1_35MainloopSm100TmaUmmaWarpSpecializedILi4ELi2ELi4ENS5_IJNS4_1CILi2EEESB_NSA_ILi1EEEEEEEENS5_IJNSA_ILi64EEENSA_ILi128EEENSA_ILi32EEEEEENS_12float_e4m3_tENS5_IJlSC_lEEESJ_SK_NS4_8TiledMMAINS4_8MMA_AtomIJNS4_10MMA_TraitsINS4_19SM100_MMA_F8F6F4_SSEJSJ_SJ_fSF_SG_NS4_17integral_constantINS4_4UMMA5MajorELSR_0EEESS_NSP_INSQ_7ScaleInELST_0EEESU_EEEEEENS4_6LayoutINS5_IJSC_SC_SC_EEENS5_IJNSA_ILi0EEESZ_SZ_EEEEENS5_IJNS4_10UnderscoreES12_S12_EEEEENS4_23SM90_TMA_LOAD_MULTICASTENS4_14ComposedLayoutINS4_7SwizzleILi1ELi4ELi3EEENS4_18smem_ptr_flag_bitsILi8EEENSX_INS5_IJNSA_ILi8EEESH_EEENS5_IJSH_SC_EEEEEEEvNS4_8identityES15_S1F_vS1G_EENS_8epilogue10collective18CollectiveEpilogueINS1I_23Sm100TmaWarpSpecializedILi2ELi2ELi32ELb0ELb0EEEJSI_NS5_IJNSX_ISF_SC_EES1N_EEESJ_SK_SJ_SK_NS1I_6fusion15FusionCallbacksIS1M_NS1P_17LinearCombinationISJ_fSJ_fLNS_15FloatRoundStyleE2EEESI_S1O_JEEENS4_5SM1004TMEM4LOAD26SM100_TMEM_LOAD_16dp32b32xENS4_13SM90_TMA_LOADENS16_INS17_ILi2ELi4ELi3EEES1A_NSX_INS5_IJS1B_SF_EEENS5_IJSF_SC_EEEEEEENS4_39AutoVectorizingCopyWithAssumedAlignmentILi128EEENS4_14SM90_TMA_STOREES24_S26_S26_EEEvvEEEEvNT_6ParamsE)
        /*0008*/ 	.word	0x00000072


	//----- nvinfo : EIATTR_FRAME_SIZE
	.align		4
.L_19:
        /*000c*/ 	.byte	0x04, 0x11
        /*000e*/ 	.short	(.L_21 - .L_20)
	.align		4
.L_20:
        /*0010*/ 	.word	index@($__internal_2_$__cuda_sm10x_tcgen05_guardrail_trap_unallocated_columns_being_dealloced)
        /*0014*/ 	.word	0x00000000


	//----- nvinfo : EIATTR_FRAME_SIZE
	.align		4
.L_21:
        /*0018*/ 	.byte	0x04, 0x11
        /*001a*/ 	.short	(.L_23 - .L_22)
	.align		4
.L_22:
        /*001c*/ 	.word	index@($__internal_1_$__cuda_sm10x_tcgen05_guardrail_trap_phase_invalid_during_alloc)
        /*0020*/ 	.word	0x00000000


	//----- nvinfo : EIATTR_FRAME_SIZE
	.align		4
.L_23:
        /*0024*/ 	.byte	0x04, 0x11
        /*0026*/ 	.short	(.L_25 - .L_24)
	.align		4
.L_24:
        /*0028*/ 	.word	index@($__internal_0_$__cuda_sm10x_tcgen05_guardrail_trap_col_being_dealloced_not_returned_by_alloc)
        /*002c*/ 	.word	0x00000000


	//----- nvinfo : EIATTR_FRAME_SIZE
	.align		4
.L_25:
        /*0030*/ 	.byte	0x04, 0x11
        /*0032*/ 	.short	(.L_27 - .L_26)
	.align		4
.L_26:
        /*0034*/ 	.word	index@(_ZN7cutlass13device_kernelINS_4gemm6kernel13GemmUniversalIN4cute5tupleIJiiiiEEENS1_10collective13CollectiveMmaINS1_35MainloopSm100TmaUmmaWarpSpecializedILi4ELi2ELi4ENS5_IJNS4_1CILi2EEESB_NSA_ILi1EEEEEEEENS5_IJNSA_ILi64EEENSA_ILi128EEENSA_ILi32EEEEEENS_12float_e4m3_tENS5_IJlSC_lEEESJ_SK_NS4_8TiledMMAINS4_8MMA_AtomIJNS4_10MMA_TraitsINS4_19SM100_MMA_F8F6F4_SSEJSJ_SJ_fSF_SG_NS4_17integral_constantINS4_4UMMA5MajorELSR_0EEESS_NSP_INSQ_7ScaleInELST_0EEESU_EEEEEENS4_6LayoutINS5_IJSC_SC_SC_EEENS5_IJNSA_ILi0EEESZ_SZ_EEEEENS5_IJNS4_10UnderscoreES12_S12_EEEEENS4_23SM90_TMA_LOAD_MULTICASTENS4_14ComposedLayoutINS4_7SwizzleILi1ELi4ELi3EEENS4_18smem_ptr_flag_bitsILi8EEENSX_INS5_IJNSA_ILi8EEESH_EEENS5_IJSH_SC_EEEEEEEvNS4_8identityES15_S1F_vS1G_EENS_8epilogue10collective18CollectiveEpilogueINS1I_23Sm100TmaWarpSpecializedILi2ELi2ELi32ELb0ELb0EEEJSI_NS5_IJNSX_ISF_SC_EES1N_EEESJ_SK_SJ_SK_NS1I_6fusion15FusionCallbacksIS1M_NS1P_17LinearCombinationISJ_fSJ_fLNS_15FloatRoundStyleE2EEESI_S1O_JEEENS4_5SM1004TMEM4LOAD26SM100_TMEM_LOAD_16dp32b32xENS4_13SM90_TMA_LOADENS16_INS17_ILi2ELi4ELi3EEES1A_NSX_INS5_IJS1B_SF_EEENS5_IJSF_SC_EEEEEEENS4_39AutoVectorizingCopyWithAssumedAlignmentILi128EEENS4_14SM90_TMA_STOREES24_S26_S26_EEEvvEEEEvNT_6ParamsE)
        /*0038*/ 	.word	0x00000000


	//----- nvinfo : EIATTR_MIN_STACK_SIZE
	.align		4
.L_27:
        /*003c*/ 	.byte	0x04, 0x12
        /*003e*/ 	.short	(.L_29 - .L_28)
	.align		4
.L_28:
        /*0040*/ 	.word	index@(_ZN7cutlass13device_kernelINS_4gemm6kernel13GemmUniversalIN4cute5tupleIJiiiiEEENS1_10collective13CollectiveMmaINS1_35MainloopSm100TmaUmmaWarpSpecializedILi4ELi2ELi4ENS5_IJNS4_1CILi2EEESB_NSA_ILi1EEEEEEEENS5_IJNSA_ILi64EEENSA_ILi128EEENSA_ILi32EEEEEENS_12float_e4m3_tENS5_IJlSC_lEEESJ_SK_NS4_8TiledMMAINS4_8MMA_AtomIJNS4_10MMA_TraitsINS4_19SM100_MMA_F8F6F4_SSEJSJ_SJ_fSF_SG_NS4_17integral_constantINS4_4UMMA5MajorELSR_0EEESS_NSP_INSQ_7ScaleInELST_0EEESU_EEEEEENS4_6LayoutINS5_IJSC_SC_SC_EEENS5_IJNSA_ILi0EEESZ_SZ_EEEEENS5_IJNS4_10UnderscoreES12_S12_EEEEENS4_23SM90_TMA_LOAD_MULTICASTENS4_14ComposedLayoutINS4_7SwizzleILi1ELi4ELi3EEENS4_18smem_ptr_flag_bitsILi8EEENSX_INS5_IJNSA_ILi8EEESH_EEENS5_IJSH_SC_EEEEEEEvNS4_8identityES15_S1F_vS1G_EENS_8epilogue10collective18CollectiveEpilogueINS1I_23Sm100TmaWarpSpecializedILi2ELi2ELi32ELb0ELb0EEEJSI_NS5_IJNSX_ISF_SC_EES1N_EEESJ_SK_SJ_SK_NS1I_6fusion15FusionCallbacksIS1M_NS1P_17LinearCombinationISJ_fSJ_fLNS_15FloatRoundStyleE2EEESI_S1O_JEEENS4_5SM1004TMEM4LOAD26SM100_TMEM_LOAD_16dp32b32xENS4_13SM90_TMA_LOADENS16_INS17_ILi2ELi4ELi3EEES1A_NSX_INS5_IJS1B_SF_EEENS5_IJSF_SC_EEEEEEENS4_39AutoVectorizingCopyWithAssumedAlignmentILi128EEENS4_14SM90_TMA_STOREES24_S26_S26_EEEvvEEEEvNT_6ParamsE)
        /*0044*/ 	.word	0x00000000
.L_29:


//--------------------- .nv.compat                --------------------------
	.section	.nv.compat,"",@"SHT_CUDA_COMPAT_INFO"
	.align	4
        /*0000*/ 	.byte	0x02, 0x09, 0x01, 0x00, 0x02, 0x02, 0x02, 0x00, 0x02, 0x05, 0x05, 0x00, 0x03, 0x07, 0x01, 0x01
        /*0010*/ 	.byte	0x02, 0x03, 0x01, 0x00, 0x02, 0x06, 0x01, 0x00, 0x04, 0x0b, 0x08, 0x00, 0x09, 0x00, 0x00, 0x00
        /*0020*/ 	.byte	0x00, 0x00, 0x00, 0x00


//--------------------- .nv.info._ZN7cutlass13device_kernelINS_4gemm6kernel13GemmUniversalIN4cute5tupleIJiiiiEEENS1_10collective13CollectiveMmaINS1_35MainloopSm100TmaUmmaWarpSpecializedILi4ELi2ELi4ENS5_IJNS4_1CILi2EEESB_NSA_ILi1EEEEEEEENS5_IJNSA_ILi64EEENSA_ILi128EEENSA_ILi32EEEEEENS_12float_e4m3_tENS5_IJlSC_lEEESJ_SK_NS4_8TiledMMAINS4_8MMA_AtomIJNS4_10MMA_TraitsINS4_19SM100_MMA_F8F6F4_SSEJSJ_SJ_fSF_SG_NS4_17integral_constantINS4_4UMMA5MajorELSR_0EEESS_NSP_INSQ_7ScaleInELST_0EEESU_EEEEEENS4_6LayoutINS5_IJSC_SC_SC_EEENS5_IJNSA_ILi0EEESZ_SZ_EEEEENS5_IJNS4_10UnderscoreES12_S12_EEEEENS4_23SM90_TMA_LOAD_MULTICASTENS4_14ComposedLayoutINS4_7SwizzleILi1ELi4ELi3EEENS4_18smem_ptr_flag_bitsILi8EEENSX_INS5_IJNSA_ILi8EEESH_EEENS5_IJSH_SC_EEEEEEEvNS4_8identityES15_S1F_vS1G_EENS_8epilogue10collective18CollectiveEpilogueINS1I_23Sm100TmaWarpSpecializedILi2ELi2ELi32ELb0ELb0EEEJSI_NS5_IJNSX_ISF_SC_EES1N_EEESJ_SK_SJ_SK_NS1I_6fusion15FusionCallbacksIS1M_NS1P_17LinearCombinationISJ_fSJ_fLNS_15FloatRoundStyleE2EEESI_S1O_JEEENS4_5SM1004TMEM4LOAD26SM100_TMEM_LOAD_16dp32b32xENS4_13SM90_TMA_LOADENS16_INS17_ILi2ELi4ELi3EEES1A_NSX_INS5_IJS1B_SF_EEENS5_IJSF_SC_EEEEEEENS4_39AutoVectorizingCopyWithAssumedAlignmentILi128EEENS4_14SM90_TMA_STOREES24_S26_S26_EEEvvEEEEvNT_6ParamsE --------------------------
	.section	.nv.info._ZN7cutlass13device_kernelINS_4gemm6kernel13GemmUniversalIN4cute5tupleIJiiiiEEENS1_10collective13CollectiveMmaINS1_35MainloopSm100TmaUmmaWarpSpecializedILi4ELi2ELi4ENS5_IJNS4_1CILi2EEESB_NSA_ILi1EEEEEEEENS5_IJNSA_ILi64EEENSA_ILi128EEENSA_ILi32EEEEEENS_12float_e4m3_tENS5_IJlSC_lEEESJ_SK_NS4_8TiledMMAINS4_8MMA_AtomIJNS4_10MMA_TraitsINS4_19SM100_MMA_F8F6F4_SSEJSJ_SJ_fSF_SG_NS4_17integral_constantINS4_4UMMA5MajorELSR_0EEESS_NSP_INSQ_7ScaleInELST_0EEESU_EEEEEENS4_6LayoutINS5_IJSC_SC_SC_EEENS5_IJNSA_ILi0EEESZ_SZ_EEEEENS5_IJNS4_10UnderscoreES12_S12_EEEEENS4_23SM90_TMA_LOAD_MULTICASTENS4_14ComposedLayoutINS4_7SwizzleILi1ELi4ELi3EEENS4_18smem_ptr_flag_bitsILi8EEENSX_INS5_IJNSA_ILi8EEESH_EEENS5_IJSH_SC_EEEEEEEvNS4_8identityES15_S1F_vS1G_EENS_8epilogue10collective18CollectiveEpilogueINS1I_23Sm100TmaWarpSpecializedILi2ELi2ELi32ELb0ELb0EEEJSI_NS5_IJNSX_ISF_SC_EES1N_EEESJ_SK_SJ_SK_NS1I_6fusion15FusionCallbacksIS1M_NS1P_17LinearCombinationISJ_fSJ_fLNS_15FloatRoundStyleE2EEESI_S1O_JEEENS4_5SM1004TMEM4LOAD26SM100_TMEM_LOAD_16dp32b32xENS4_13SM90_TMA_LOADENS16_INS17_ILi2ELi4ELi3EEES1A_NSX_INS5_IJS1B_SF_EEENS5_IJSF_SC_EEEEEEENS4_39AutoVectorizingCopyWithAssumedAlignmentILi128EEENS4_14SM90_TMA_STOREES24_S26_S26_EEEvvEEEEvNT_6ParamsE,"",@"SHT_CUDA_INFO"
	.sectionflags	@""
	.align	4


	//----- nvinfo : EIATTR_CUDA_API_VERSION
	.align		4
        /*0000*/ 	.byte	0x04, 0x37
        /*0002*/ 	.short	(.L_31 - .L_30)
.L_30:
        /*0004*/ 	.word	0x00000082


	//----- nvinfo : EIATTR_KPARAM_INFO
	.align		4
.L_31:
        /*0008*/ 	.byte	0x04, 0x17
        /*000a*/ 	.short	(.L_33 - .L_32)
.L_32:
        /*000c*/ 	.word	0x00000000
        /*0010*/ 	.short	0x0000
        /*0012*/ 	.short	0x0000
        /*0014*/ 	.byte	0x00, 0xf0, 0x01, 0x20


	//----- nvinfo : EIATTR_AT_ENTRY_FRAGMENTS
	.align		4
.L_33:
        /*0018*/ 	.byte	0x04, 0x4f
        /*001a*/ 	.short	(.L_35 - .L_34)


	//   ....[0]....
.L_34:
        /*001c*/ 	.word	0x00000006


	//----- nvinfo : EIATTR_RESERVED_SMEM_USED
	.align		4
.L_35:
        /*0020*/ 	.byte	0x01, 0x41
	.zero		2


	//----- nvinfo : EIATTR_SPARSE_MMA_MASK
	.align		4
        /*0024*/ 	.byte	0x03, 0x50
        /*0026*/ 	.short	0x0000


	//----- nvinfo : EIATTR_TCGEN05_1CTA_USED
	.align		4
        /*0028*/ 	.byte	0x01, 0x51
	.zero		2


	//----- nvinfo : EIATTR_MAXREG_COUNT
	.align		4
        /*002c*/ 	.byte	0x03, 0x1b
        /*002e*/ 	.short	0x00ff


	//----- nvinfo : EIATTR_NUM_BARRIERS
	.align		4
        /*0030*/ 	.byte	0x02, 0x4c
        /*0032*/ 	.byte	0x07
	.zero		1


	//----- nvinfo : EIATTR_EXTERNS
	.align		4
        /*0034*/ 	.byte	0x04, 0x0f
        /*0036*/ 	.short	(.L_37 - .L_36)


	//   ....[0]....
	.align		4
.L_36:
        /*0038*/ 	.word	index@(__assertfail)


	//----- nvinfo : EIATTR_MERCURY_ISA_VERSION
	.align		4
.L_37:
        /*003c*/ 	.byte	0x03, 0x5f
        /*003e*/ 	.short	0x0101


	//----- nvinfo : EIATTR_INT_WARP_WIDE_INSTR_OFFSETS
	.align		4
        /*0040*/ 	.byte	0x04, 0x31
        /*0042*/ 	.short	(.L_39 - .L_38)


	//   ....[0]....
.L_38:
        /*0044*/ 	.word	0x00003ca0


	//   ....[1]....
        /*0048*/ 	.word	0x00003cc0


	//   ....[2]....
        /*004c*/ 	.word	0x00003cf0


	//   ....[3]....
        /*0050*/ 	.word	0x00004830


	//   ....[4]....
        /*0054*/ 	.word	0x000048a0


	//   ....[5]....
        /*0058*/ 	.word	0x00004970


	//   ....[6]....
        /*005c*/ 	.word	0x00004a20


	//----- nvinfo : EIATTR_COOP_GROUP_MASK_REGIDS
	.align		4
.L_39:
        /*0060*/ 	.byte	0x04, 0x29
        /*0062*/ 	.short	(.L_41 - .L_40)


	//   ....[0]....
.L_40:
        /*0064*/ 	.word	0xffffffff


	//   ....[1]....
        /*0068*/ 	.word	0xffffffff


	//   ....[2]....
        /*006c*/ 	.word	0xffffffff


	//   ....[3]....
        /*0070*/ 	.word	0xffffffff


	//   ....[4]....
        /*0074*/ 	.word	0xffffffff


	//   ....[5]....
        /*0078*/ 	.word	0xffffffff


	//   ....[6]....
        /*007c*/ 	.word	0xffffffff


	//   ....[7]....
        /*0080*/ 	.word	0xffffffff


	//   ....[8]....
        /*0084*/ 	.word	0xffffffff


	//   ....[9]....
        /*0088*/ 	.word	0xffffffff


	//   ....[10]....
        /*008c*/ 	.word	0xffffffff


	//   ....[11]....
        /*0090*/ 	.word	0xffffffff


	//   ....[12]....
        /*0094*/ 	.word	0xffffffff


	//   ....[13]....
        /*0098*/ 	.word	0xffffffff


	//----- nvinfo : EIATTR_COOP_GROUP_INSTR_OFFSETS
	.align		4
.L_41:
        /*009c*/ 	.byte	0x04, 0x28
        /*009e*/ 	.short	(.L_43 - .L_42)


	//   ....[0]....
.L_42:
        /*00a0*/ 	.word	0x00000080


	//   ....[1]....
        /*00a4*/ 	.word	0x000004f0


	//   ....[2]....
        /*00a8*/ 	.word	0x000006a0


	//   ....[3]....
        /*00ac*/ 	.word	0x00000800


	//   ....[4]....
        /*00b0*/ 	.word	0x00000900


	//   ....[5]....
        /*00b4*/ 	.word	0x00000a70


	//   ....[6]....
        /*00b8*/ 	.word	0x00000c10


	//   ....[7]....
        /*00bc*/ 	.word	0x00000dc0


	//   ....[8]....
        /*00c0*/ 	.word	0x00002110


	//   ....[9]....
        /*00c4*/ 	.word	0x00002fe0


	//   ....[10]....
        /*00c8*/ 	.word	0x000031f0


	//   ....[11]....
        /*00cc*/ 	.word	0x00003220


	//   ....[12]....
        /*00d0*/ 	.word	0x00003b80


	//   ....[13]....
        /*00d4*/ 	.word	0x00003db0


	//----- nvinfo : EIATTR_VRC_CTA_INIT_COUNT
	.align		4
.L_43:
        /*00d8*/ 	.byte	0x02, 0x4a
        /*00da*/ 	.byte	0x80
	.zero		1


	//----- nvinfo : EIATTR_SYSCALL_OFFSETS
	.align		4
        /*00dc*/ 	.byte	0x04, 0x46
        /*00de*/ 	.short	(.L_45 - .L_44)


	//   ....[0]....
.L_44:
        /*00e0*/ 	.word	0x00005630


	//   ....[1]....
        /*00e4*/ 	.word	0x00005770


	//   ....[2]....
        /*00e8*/ 	.word	0x00005fa0


	//   ....[3]....
        /*00ec*/ 	.word	0x00006d30


	//----- nvinfo : EIATTR_MBARRIER_INSTR_OFFSETS
	.align		4
.L_45:
        /*00f0*/ 	.byte	0x04, 0x39
        /*00f2*/ 	.short	(.L_47 - .L_46)


	//   ....[0]....
.L_46:
        /*00f4*/ 	.word	0x00000610
        /*00f8*/ 	.word	0x000000ff
        /*00fc*/ 	.word	0x00000000
        /*0100*/ 	.short	0x0100
        /*0102*/ 	.byte	0x04
	.zero		1


	//   ....[1]....
        /*0104*/ 	.word	0x00000620
        /*0108*/ 	.word	0x000000ff
        /*010c*/ 	.word	0x00000020
        /*0110*/ 	.short	0x0100
        /*0112*/ 	.byte	0x04
	.zero		1


	//   ....[2]....
        /*0114*/ 	.word	0x00000630
        /*0118*/ 	.word	0x000000ff
        /*011c*/ 	.word	0x00000008
        /*0120*/ 	.short	0x0100
        /*0122*/ 	.byte	0x04
	.zero		1


	//   ....[3]....
        /*0124*/ 	.word	0x00000640
        /*0128*/ 	.word	0x000000ff
        /*012c*/ 	.word	0x00000028
        /*0130*/ 	.short	0x0100
        /*0132*/ 	.byte	0x04
	.zero		1


	//   ....[4]....
        /*0134*/ 	.word	0x00000650
        /*0138*/ 	.word	0x000000ff
        /*013c*/ 	.word	0x00000010
        /*0140*/ 	.short	0x0100
        /*0142*/ 	.byte	0x04
	.zero		1


	//   ....[5]....
        /*0144*/ 	.word	0x00000660
        /*0148*/ 	.word	0x000000ff
        /*014c*/ 	.word	0x00000030
        /*0150*/ 	.short	0x0100
        /*0152*/ 	.byte	0x04
	.zero		1


	//   ....[6]....
        /*0154*/ 	.word	0x00000670
        /*0158*/ 	.word	0x000000ff
        /*015c*/ 	.word	0x00000018
        /*0160*/ 	.short	0x0100
        /*0162*/ 	.byte	0x04
	.zero		1


	//   ....[7]....
        /*0164*/ 	.word	0x00000680
        /*0168*/ 	.word	0x000000ff
        /*016c*/ 	.word	0x00000038
        /*0170*/ 	.short	0x0100
        /*0172*/ 	.byte	0x04
	.zero		1


	//   ....[8]....
        /*0174*/ 	.word	0x000007b0
        /*0178*/ 	.word	0x000000ff
        /*017c*/ 	.word	0x00000040
        /*0180*/ 	.short	0x0100
        /*0182*/ 	.byte	0x04
	.zero		1


	//   ....[9]....
        /*0184*/ 	.word	0x000007c0
        /*0188*/ 	.word	0x000000ff
        /*018c*/ 	.word	0x00000050
        /*0190*/ 	.short	0x0100
        /*0192*/ 	.byte	0x04
	.zero		1


	//   ....[10]....
        /*0194*/ 	.word	0x000007d0
        /*0198*/ 	.word	0x000000ff
        /*019c*/ 	.word	0x00000048
        /*01a0*/ 	.short	0x0100
        /*01a2*/ 	.byte	0x04
	.zero		1


	//   ....[11]....
        /*01a4*/ 	.word	0x000007e0
        /*01a8*/ 	.word	0x000000ff
        /*01ac*/ 	.word	0x00000058
        /*01b0*/ 	.short	0x0100
        /*01b2*/ 	.byte	0x04
	.zero		1


	//   ....[12]....
        /*01b4*/ 	.word	0x000008d0
        /*01b8*/ 	.word	0x000000ff
        /*01bc*/ 	.word	0x00000060
        /*01c0*/ 	.short	0x0100
        /*01c2*/ 	.byte	0x06
	.zero		1


	//   ....[13]....
        /*01c4*/ 	.word	0x000008e0
        /*01c8*/ 	.word	0x000000ff
        /*01cc*/ 	.word	0x00000068
        /*01d0*/ 	.short	0x0100
        /*01d2*/ 	.byte	0x06
	.zero		1


	//   ....[14]....
        /*01d4*/ 	.word	0x00000a20
        /*01d8*/ 	.word	0x000000ff
        /*01dc*/ 	.word	0x00000070
        /*01e0*/ 	.short	0x0100
        /*01e2*/ 	.byte	0x06
	.zero		1


	//   ....[15]....
        /*01e4*/ 	.word	0x00000a30
        /*01e8*/ 	.word	0x000000ff
        /*01ec*/ 	.word	0x00000080
        /*01f0*/ 	.short	0x0100
        /*01f2*/ 	.byte	0x06
	.zero		1


	//   ....[16]....
        /*01f4*/ 	.word	0x00000a40
        /*01f8*/ 	.word	0x000000ff
        /*01fc*/ 	.word	0x00000078
        /*0200*/ 	.short	0x0100
        /*0202*/ 	.byte	0x06
	.zero		1


	//   ....[17]....
        /*0204*/ 	.word	0x00000a50
        /*0208*/ 	.word	0x000000ff
        /*020c*/ 	.word	0x00000088
        /*0210*/ 	.short	0x0100
        /*0212*/ 	.byte	0x06
	.zero		1


	//   ....[18]....
        /*0214*/ 	.word	0x00000b80
        /*0218*/ 	.word	0x000000ff
        /*021c*/ 	.word	0x00000090
        /*0220*/ 	.short	0x0100
        /*0222*/ 	.byte	0x04
	.zero		1


	//   ....[19]....
        /*0224*/ 	.word	0x00000b90
        /*0228*/ 	.word	0x000000ff
        /*022c*/ 	.word	0x000000b0
        /*0230*/ 	.short	0x0100
        /*0232*/ 	.byte	0x04
	.zero		1


	//   ....[20]....
        /*0234*/ 	.word	0x00000ba0
        /*0238*/ 	.word	0x000000ff
        /*023c*/ 	.word	0x00000098
        /*0240*/ 	.short	0x0100
        /*0242*/ 	.byte	0x04
	.zero		1


	//   ....[21]....
        /*0244*/ 	.word	0x00000bb0
        /*0248*/ 	.word	0x000000ff
        /*024c*/ 	.word	0x000000b8
        /*0250*/ 	.short	0x0100
        /*0252*/ 	.byte	0x04
	.zero		1


	//   ....[22]....
        /*0254*/ 	.word	0x00000bc0
        /*0258*/ 	.word	0x000000ff
        /*025c*/ 	.word	0x000000a0
        /*0260*/ 	.short	0x0100
        /*0262*/ 	.byte	0x04
	.zero		1


	//   ....[23]....
        /*0264*/ 	.word	0x00000bd0
        /*0268*/ 	.word	0x000000ff
        /*026c*/ 	.word	0x000000c0
        /*0270*/ 	.short	0x0100
        /*0272*/ 	.byte	0x04
	.zero		1


	//   ....[24]....
        /*0274*/ 	.word	0x00000be0
        /*0278*/ 	.word	0x000000ff
        /*027c*/ 	.word	0x000000a8
        /*0280*/ 	.short	0x0100
        /*0282*/ 	.byte	0x04
	.zero		1


	//   ....[25]....
        /*0284*/ 	.word	0x00000bf0
        /*0288*/ 	.word	0x000000ff
        /*028c*/ 	.word	0x000000c8
        /*0290*/ 	.short	0x0100
        /*0292*/ 	.byte	0x04
	.zero		1


	//   ....[26]....
        /*0294*/ 	.word	0x00000ce0
        /*0298*/ 	.word	0x000000ff
        /*029c*/ 	.word	0x000000d0
        /*02a0*/ 	.short	0x0100
        /*02a2*/ 	.byte	0x04
	.zero		1


	//   ....[27]....
        /*02a4*/ 	.word	0x00000cf0
        /*02a8*/ 	.word	0x000000ff
        /*02ac*/ 	.word	0x000000e0
        /*02b0*/ 	.short	0x0100
        /*02b2*/ 	.byte	0x04
	.zero		1


	//   ....[28]....
        /*02b4*/ 	.word	0x00000d00
        /*02b8*/ 	.word	0x000000ff
        /*02bc*/ 	.word	0x000000d8
        /*02c0*/ 	.short	0x0100
        /*02c2*/ 	.byte	0x04
	.zero		1


	//   ....[29]....
        /*02c4*/ 	.word	0x00000d10
        /*02c8*/ 	.word	0x000000ff
        /*02cc*/ 	.word	0x000000e8
        /*02d0*/ 	.short	0x0100
        /*02d2*/ 	.byte	0x04
	.zero		1


	//   ....[30]....
        /*02d4*/ 	.word	0x000019a0
        /*02d8*/ 	.word	0x00000000
        /*02dc*/ 	.word	0x000000e0
        /*02e0*/ 	.short	0x010a
        /*02e2*/ 	.byte	0xff
	.zero		1


	//   ....[31]....
        /*02e4*/ 	.word	0x000019c0
        /*02e8*/ 	.word	0x00000000
        /*02ec*/ 	.word	0x000000d0
        /*02f0*/ 	.short	0x0101
        /*02f2*/ 	.byte	0xff
	.zero		1


	//   ....[32]....
        /*02f4*/ 	.word	0x00001a80
        /*02f8*/ 	.word	0x000000ff
        /*02fc*/ 	.word	0x00000020
        /*0300*/ 	.short	0x010a
        /*0302*/ 	.byte	0x04
	.zero		1


	//   ....[33]....
        /*0304*/ 	.word	0x00001b10
        /*0308*/ 	.word	0x000000ff
        /*030c*/ 	.word	0x00000020
        /*0310*/ 	.short	0x010a
        /*0312*/ 	.byte	0x21
	.zero		1


	//   ....[34]....
        /*0314*/ 	.word	0x00001ca0
        /*0318*/ 	.word	0x000000ff
        /*031c*/ 	.word	0x00000020
        /*0320*/ 	.short	0x010a
        /*0322*/ 	.byte	0x05
	.zero		1


	//   ....[35]....
        /*0324*/ 	.word	0x00001dd0
        /*0328*/ 	.word	0x000000ff
        /*032c*/ 	.word	0x00000068
        /*0330*/ 	.short	0x0101
        /*0332*/ 	.byte	0x15
	.zero		1


	//   ....[36]....
        /*0334*/ 	.word	0x00001df0
        /*0338*/ 	.word	0x000000ff
        /*033c*/ 	.word	0x00000020
        /*0340*/ 	.short	0x010a
        /*0342*/ 	.byte	0x04
	.zero		1


	//   ....[37]....
        /*0344*/ 	.word	0x00001e70
        /*0348*/ 	.word	0x000000ff
        /*034c*/ 	.word	0x00000020
        /*0350*/ 	.short	0x010a
        /*0352*/ 	.byte	0x11
	.zero		1


	//   ....[38]....
        /*0354*/ 	.word	0x00002000
        /*0358*/ 	.word	0x000000ff
        /*035c*/ 	.word	0x00000020
        /*0360*/ 	.short	0x010a
        /*0362*/ 	.byte	0x05
	.zero		1


	//   ....[39]....
        /*0364*/ 	.word	0x00002140
        /*0368*/ 	.word	0x00000003
        /*036c*/ 	.word	0x00000070
        /*0370*/ 	.short	0x010a
        /*0372*/ 	.byte	0xff
	.zero		1


	//   ....[40]....
        /*0374*/ 	.word	0x00002290
        /*0378*/ 	.word	0x00000000
        /*037c*/ 	.word	0x00000000
        /*0380*/ 	.short	0x0101
        /*0382*/ 	.byte	0xff
	.zero		1


	//   ....[41]....
        /*0384*/ 	.word	0x00002830
        /*0388*/ 	.word	0x000000ff
        /*038c*/ 	.word	0x00000000
        /*0390*/ 	.short	0x010a
        /*0392*/ 	.byte	0x04
	.zero		1


	//   ....[42]....
        /*0394*/ 	.word	0x000028c0
        /*0398*/ 	.word	0x000000ff
        /*039c*/ 	.word	0x00000000
        /*03a0*/ 	.short	0x010a
        /*03a2*/ 	.byte	0x05
	.zero		1


	//   ....[43]....
        /*03a4*/ 	.word	0x00002950
        /*03a8*/ 	.word	0x000000ff
        /*03ac*/ 	.word	0x00000000
        /*03b0*/ 	.short	0x010a
        /*03b2*/ 	.byte	0x05
	.zero		1


	//   ....[44]....
        /*03b4*/ 	.word	0x000029f0
        /*03b8*/ 	.word	0x00000000
        /*03bc*/ 	.word	0x00000000
        /*03c0*/ 	.short	0x010a
        /*03c2*/ 	.byte	0xff
	.zero		1


	//   ....[45]....
        /*03c4*/ 	.word	0x00002b30
        /*03c8*/ 	.word	0x00000002
        /*03cc*/ 	.word	0x000000d0
        /*03d0*/ 	.short	0x010a
        /*03d2*/ 	.byte	0xff
	.zero		1


	//   ....[46]....
        /*03d4*/ 	.word	0x00002b90
        /*03d8*/ 	.word	0x00000004
        /*03dc*/ 	.word	0x00000000
        /*03e0*/ 	.short	0x0101
        /*03e2*/ 	.byte	0xff
	.zero		1


	//   ....[47]....
        /*03e4*/ 	.word	0x00002bb0
        /*03e8*/ 	.word	0x000000ff
        /*03ec*/ 	.word	0x00000080
        /*03f0*/ 	.short	0x010a
        /*03f2*/ 	.byte	0x04
	.zero		1


	//   ....[48]....
        /*03f4*/ 	.word	0x00002cd0
        /*03f8*/ 	.word	0x00000002
        /*03fc*/ 	.word	0x00000070
        /*0400*/ 	.short	0x010a
        /*0402*/ 	.byte	0xff
	.zero		1


	//   ....[49]....
        /*0404*/ 	.word	0x00002de0
        /*0408*/ 	.word	0x00000002
        /*040c*/ 	.word	0x00000000
        /*0410*/ 	.short	0x0101
        /*0412*/ 	.byte	0xff
	.zero		1


	//   ....[50]....
        /*0414*/ 	.word	0x00002e70
        /*0418*/ 	.word	0x000000ff
        /*041c*/ 	.word	0x00000080
        /*0420*/ 	.short	0x0106
        /*0422*/ 	.byte	0x04
	.zero		1


	//   ....[51]....
        /*0424*/ 	.word	0x00002e90
        /*0428*/ 	.word	0x000000ff
        /*042c*/ 	.word	0x00000080
        /*0430*/ 	.short	0x010a
        /*0432*/ 	.byte	0x04
	.zero		1


	//   ....[52]....
        /*0434*/ 	.word	0x00002f20
        /*0438*/ 	.word	0x000000ff
        /*043c*/ 	.word	0x00000080
        /*0440*/ 	.short	0x0106
        /*0442*/ 	.byte	0x07
	.zero		1


	//   ....[53]....
        /*0444*/ 	.word	0x00002f60
        /*0448*/ 	.word	0x00000000
        /*044c*/ 	.word	0x00000080
        /*0450*/ 	.short	0x010a
        /*0452*/ 	.byte	0xff
	.zero		1


	//   ....[54]....
        /*0454*/ 	.word	0x00003460
        /*0458*/ 	.word	0x00000000
        /*045c*/ 	.word	0x00000070
        /*0460*/ 	.short	0x010a
        /*0462*/ 	.byte	0xff
	.zero		1


	//   ....[55]....
        /*0464*/ 	.word	0x00003560
        /*0468*/ 	.word	0x00000003
        /*046c*/ 	.word	0x00000000
        /*0470*/ 	.short	0x0101
        /*0472*/ 	.byte	0xff
	.zero		1


	//   ....[56]....
        /*0474*/ 	.word	0x00003570
        /*0478*/ 	.word	0x000000ff
        /*047c*/ 	.word	0x00000000
        /*0480*/ 	.short	0x010a
        /*0482*/ 	.byte	0x04
	.zero		1


	//   ....[57]....
        /*0484*/ 	.word	0x00003590
        /*0488*/ 	.word	0x000000ff
        /*048c*/ 	.word	0x000000b0
        /*0490*/ 	.short	0x010a
        /*0492*/ 	.byte	0x13
	.zero		1


	//   ....[58]....
        /*0494*/ 	.word	0x000036d0
        /*0498*/ 	.word	0x000000ff
        /*049c*/ 	.word	0x00000000
        /*04a0*/ 	.short	0x010a
        /*04a2*/ 	.byte	0x06
	.zero		1


	//   ....[59]....
        /*04a4*/ 	.word	0x000037d0
        /*04a8*/ 	.word	0x000000ff
        /*04ac*/ 	.word	0x00000000
        /*04b0*/ 	.short	0x010a
        /*04b2*/ 	.byte	0x04
	.zero		1


	//   ....[60]....
        /*04b4*/ 	.word	0x000039b0
        /*04b8*/ 	.word	0x000000ff
        /*04bc*/ 	.word	0x00000000
        /*04c0*/ 	.short	0x010a
        /*04c2*/ 	.byte	0x04
	.zero		1


	//   ....[61]....
        /*04c4*/ 	.word	0x00003a40
        /*04c8*/ 	.word	0x000000ff
        /*04cc*/ 	.word	0x00000000
        /*04d0*/ 	.short	0x010a
        /*04d2*/ 	.byte	0x05
	.zero		1


	//   ....[62]....
        /*04d4*/ 	.word	0x00003ad0
        /*04d8*/ 	.word	0x000000ff
        /*04dc*/ 	.word	0x00000000
        /*04e0*/ 	.short	0x010a
        /*04e2*/ 	.byte	0x05
	.zero		1


	//   ....[63]....
        /*04e4*/ 	.word	0x00003b60
        /*04e8*/ 	.word	0x000000ff
        /*04ec*/ 	.word	0x00000000
        /*04f0*/ 	.short	0x010a
        /*04f2*/ 	.byte	0x04
	.zero		1


	//   ....[64]....
        /*04f4*/ 	.word	0x00004030
        /*04f8*/ 	.word	0x0000000c
        /*04fc*/ 	.word	0x00000070
        /*0500*/ 	.short	0x010a
        /*0502*/ 	.byte	0xff
	.zero		1


	//   ....[65]....
        /*0504*/ 	.word	0x000041a0
        /*0508*/ 	.word	0x00000000
        /*050c*/ 	.word	0x00000000
        /*0510*/ 	.short	0x0101
        /*0512*/ 	.byte	0xff
	.zero		1


	//   ....[66]....
        /*0514*/ 	.word	0x00004630
        /*0518*/ 	.word	0x000000ff
        /*051c*/ 	.word	0x00000068
        /*0520*/ 	.short	0x010a
        /*0522*/ 	.byte	0x15
	.zero		1


	//   ....[67]....
        /*0524*/ 	.word	0x000047b0
        /*0528*/ 	.word	0x000000ff
        /*052c*/ 	.word	0x00000050
        /*0530*/ 	.short	0x010a
        /*0532*/ 	.byte	0x15
	.zero		1


	//   ....[68]....
        /*0534*/ 	.word	0x00004920
        /*0538*/ 	.word	0x000000ff
        /*053c*/ 	.word	0x00000040
        /*0540*/ 	.short	0x010b
        /*0542*/ 	.byte	0x15
	.zero		1


	//   ....[69]....
        /*0544*/ 	.word	0x00004930
        /*0548*/ 	.word	0x000000ff
        /*054c*/ 	.word	0x00000000
        /*0550*/ 	.short	0x0101
        /*0552*/ 	.byte	0x22
	.zero		1


	//   ....[70]....
        /*0554*/ 	.word	0x00004940
        /*0558*/ 	.word	0x000000ff
        /*055c*/ 	.word	0x00000058
        /*0560*/ 	.short	0x010a
        /*0562*/ 	.byte	0x15
	.zero		1


	//   ....[71]....
        /*0564*/ 	.word	0x00004b20
        /*0568*/ 	.word	0x000000ff
        /*056c*/ 	.word	0x00000048
        /*0570*/ 	.short	0x010b
        /*0572*/ 	.byte	0x15
	.zero		1


	//   ....[72]....
        /*0574*/ 	.word	0x00004b30
        /*0578*/ 	.word	0x000000ff
        /*057c*/ 	.word	0x00000000
        /*0580*/ 	.short	0x0101
        /*0582*/ 	.byte	0x21
	.zero		1


	//   ....[73]....
        /*0584*/ 	.word	0x00004b60
        /*0588*/ 	.word	0x000000ff
        /*058c*/ 	.word	0x00000050
        /*0590*/ 	.short	0x010a
        /*0592*/ 	.byte	0x15
	.zero		1


	//   ....[74]....
        /*0594*/ 	.word	0x00004ba0
        /*0598*/ 	.word	0x00000000
        /*059c*/ 	.word	0x00000058
        /*05a0*/ 	.short	0x010a
        /*05a2*/ 	.byte	0xff
	.zero		1


	//   ....[75]....
        /*05a4*/ 	.word	0x00004ed0
        /*05a8*/ 	.word	0x00000003
        /*05ac*/ 	.word	0x00000070
        /*05b0*/ 	.short	0x010a
        /*05b2*/ 	.byte	0xff
	.zero		1


	//   ....[76]....
        /*05b4*/ 	.word	0x00005050
        /*05b8*/ 	.word	0x00000000
        /*05bc*/ 	.word	0x00000000
        /*05c0*/ 	.short	0x0101
        /*05c2*/ 	.byte	0xff
	.zero		1


	//   ....[77]....
        /*05c4*/ 	.word	0x00005b90
        /*05c8*/ 	.word	0x00000002
        /*05cc*/ 	.word	0x00000040
        /*05d0*/ 	.short	0x010a
        /*05d2*/ 	.byte	0xff
	.zero		1


	//   ....[78]....
        /*05d4*/ 	.word	0x00005c00
        /*05d8*/ 	.word	0x00000064
        /*05dc*/ 	.word	0x00000090
        /*05e0*/ 	.short	0x010a
        /*05e2*/ 	.byte	0xff
	.zero		1


	//   ....[79]....
        /*05e4*/ 	.word	0x00005cf0
        /*05e8*/ 	.word	0x00000002
        /*05ec*/ 	.word	0x00000040
        /*05f0*/ 	.short	0x010a
        /*05f2*/ 	.byte	0xff
	.zero		1


	//   ....[80]....
        /*05f4*/ 	.word	0x00005e00
        /*05f8*/ 	.word	0x00000000
        /*05fc*/ 	.word	0x00000000
        /*0600*/ 	.short	0x0101
        /*0602*/ 	.byte	0xff
	.zero		1


	//   ....[81]....
        /*0604*/ 	.word	0x00005e80
        /*0608*/ 	.word	0x00000064
        /*060c*/ 	.word	0x00000090
        /*0610*/ 	.short	0x010a
        /*0612*/ 	.byte	0xff
	.zero		1


	//   ....[82]....
        /*0614*/ 	.word	0x000069d0
        /*0618*/ 	.word	0x0000006d
        /*061c*/ 	.word	0x00000040
        /*0620*/ 	.short	0x010a
        /*0622*/ 	.byte	0xff
	.zero		1


	//   ....[83]....
        /*0624*/ 	.word	0x00006aa0
        /*0628*/ 	.word	0x0000006d
        /*062c*/ 	.word	0x00000040
        /*0630*/ 	.short	0x010a
        /*0632*/ 	.byte	0xff
	.zero		1


	//   ....[84]....
        /*0634*/ 	.word	0x00006bb0
        /*0638*/ 	.word	0x00000000
        /*063c*/ 	.word	0x00000000
        /*0640*/ 	.short	0x0101
        /*0642*/ 	.byte	0xff
	.zero		1


	//   ....[85]....
        /*0644*/ 	.word	0x00007040
        /*0648*/ 	.word	0x000000ff
        /*064c*/ 	.word	0x00000000
        /*0650*/ 	.short	0x0101
        /*0652*/ 	.byte	0x04
	.zero		1


	//   ....[86]....
        /*0654*/ 	.word	0x00007850
        /*0658*/ 	.word	0x00000000
        /*065c*/ 	.word	0x000000e0
        /*0660*/ 	.short	0x010a
        /*0662*/ 	.byte	0xff
	.zero		1


	//   ....[87]....
        /*0664*/ 	.word	0x000078b0
        /*0668*/ 	.word	0x00000000
        /*066c*/ 	.word	0x00000020
        /*0670*/ 	.short	0x010a
        /*0672*/ 	.byte	0xff
	.zero		1


	//   ....[88]....
        /*0674*/ 	.word	0x00007910
        /*0678*/ 	.word	0x00000000
        /*067c*/ 	.word	0x00000020
        /*0680*/ 	.short	0x010a
        /*0682*/ 	.byte	0xff
	.zero		1


	//   ....[89]....
        /*0684*/ 	.word	0x00007960
        /*0688*/ 	.word	0x00000003
        /*068c*/ 	.word	0x00000070
        /*0690*/ 	.short	0x010a
        /*0692*/ 	.byte	0xff
	.zero		1


	//   ....[90]....
        /*0694*/ 	.word	0x000079c0
        /*0698*/ 	.word	0x00000000
        /*069c*/ 	.word	0x00000000
        /*06a0*/ 	.short	0x010a
        /*06a2*/ 	.byte	0xff
	.zero		1


	//   ....[91]....
        /*06a4*/ 	.word	0x00007a20
        /*06a8*/ 	.word	0x00000000
        /*06ac*/ 	.word	0x00000000
        /*06b0*/ 	.short	0x010a
        /*06b2*/ 	.byte	0xff
	.zero		1


	//   ....[92]....
        /*06b4*/ 	.word	0x00007a80
        /*06b8*/ 	.word	0x00000000
        /*06bc*/ 	.word	0x00000000
        /*06c0*/ 	.short	0x010a
        /*06c2*/ 	.byte	0xff
	.zero		1


	//   ....[93]....
        /*06c4*/ 	.word	0x00007ad0
        /*06c8*/ 	.word	0x00000002
        /*06cc*/ 	.word	0x000000d0
        /*06d0*/ 	.short	0x010a
        /*06d2*/ 	.byte	0xff
	.zero		1


	//   ....[94]....
        /*06d4*/ 	.word	0x00007b30
        /*06d8*/ 	.word	0x00000002
        /*06dc*/ 	.word	0x00000080
        /*06e0*/ 	.short	0x010a
        /*06e2*/ 	.byte	0xff
	.zero		1


	//   ....[95]....
        /*06e4*/ 	.word	0x00007b80
        /*06e8*/ 	.word	0x00000002
        /*06ec*/ 	.word	0x00000070
        /*06f0*/ 	.short	0x010a
        /*06f2*/ 	.byte	0xff
	.zero		1


	//   ....[96]....
        /*06f4*/ 	.word	0x00007be0
        /*06f8*/ 	.word	0x00000000
        /*06fc*/ 	.word	0x00000080
        /*0700*/ 	.short	0x010a
        /*0702*/ 	.byte	0xff
	.zero		1


	//   ....[97]....
        /*0704*/ 	.word	0x00007c30
        /*0708*/ 	.word	0x00000000
        /*070c*/ 	.word	0x00000070
        /*0710*/ 	.short	0x010a
        /*0712*/ 	.byte	0xff
	.zero		1


	//   ....[98]....
        /*0714*/ 	.word	0x00007c90
        /*0718*/ 	.word	0x00000003
        /*071c*/ 	.word	0x000000b0
        /*0720*/ 	.short	0x010a
        /*0722*/ 	.byte	0xff
	.zero		1


	//   ....[99]....
        /*0724*/ 	.word	0x00007cf0
        /*0728*/ 	.word	0x00000000
        /*072c*/ 	.word	0x00000000
        /*0730*/ 	.short	0x010a
        /*0732*/ 	.byte	0xff
	.zero		1


	//   ....[100]....
        /*0734*/ 	.word	0x00007d50
        /*0738*/ 	.word	0x00000000
        /*073c*/ 	.word	0x00000000
        /*0740*/ 	.short	0x010a
        /*0742*/ 	.byte	0xff
	.zero		1


	//   ....[101]....
        /*0744*/ 	.word	0x00007db0
        /*0748*/ 	.word	0x00000000
        /*074c*/ 	.word	0x00000000
        /*0750*/ 	.short	0x010a
        /*0752*/ 	.byte	0xff
	.zero		1


	//   ....[102]....
        /*0754*/ 	.word	0x00007e10
        /*0758*/ 	.word	0x00000000
        /*075c*/ 	.word	0x00000000
        /*0760*/ 	.short	0x010a
        /*0762*/ 	.byte	0xff
	.zero		1


	//   ....[103]....
        /*0764*/ 	.word	0x00007e70
        /*0768*/ 	.word	0x00000000
        /*076c*/ 	.word	0x00000000
        /*0770*/ 	.short	0x010a
        /*0772*/ 	.byte	0xff
	.zero		1


	//   ....[104]....
        /*0774*/ 	.word	0x00007ec0
        /*0778*/ 	.word	0x0000000c
        /*077c*/ 	.word	0x00000070
        /*0780*/ 	.short	0x010a
        /*0782*/ 	.byte	0xff
	.zero		1


	//   ....[105]....
        /*0784*/ 	.word	0x00007f20
        /*0788*/ 	.word	0x00000000
        /*078c*/ 	.word	0x00000068
        /*0790*/ 	.short	0x010a
        /*0792*/ 	.byte	0xff
	.zero		1


	//   ....[106]....
        /*0794*/ 	.word	0x00007f80
        /*0798*/ 	.word	0x00000000
        /*079c*/ 	.word	0x00000050
        /*07a0*/ 	.short	0x010a
        /*07a2*/ 	.byte	0xff
	.zero		1


	//   ....[107]....
        /*07a4*/ 	.word	0x00007fe0
        /*07a8*/ 	.word	0x00000000
        /*07ac*/ 	.word	0x00000058
        /*07b0*/ 	.short	0x010a
        /*07b2*/ 	.byte	0xff
	.zero		1


	//   ....[108]....
        /*07b4*/ 	.word	0x00008040
        /*07b8*/ 	.word	0x00000000
        /*07bc*/ 	.word	0x00000050
        /*07c0*/ 	.short	0x010a
        /*07c2*/ 	.byte	0xff
	.zero		1


	//   ....[109]....
        /*07c4*/ 	.word	0x00008090
        /*07c8*/ 	.word	0x00000003
        /*07cc*/ 	.word	0x00000070
        /*07d0*/ 	.short	0x010a
        /*07d2*/ 	.byte	0xff
	.zero		1


	//   ....[110]....
        /*07d4*/ 	.word	0x000080e0
        /*07d8*/ 	.word	0x00000002
        /*07dc*/ 	.word	0x00000040
        /*07e0*/ 	.short	0x010a
        /*07e2*/ 	.byte	0xff
	.zero		1


	//   ....[111]....
        /*07e4*/ 	.word	0x00008130
        /*07e8*/ 	.word	0x00000064
        /*07ec*/ 	.word	0x00000090
        /*07f0*/ 	.short	0x010a
        /*07f2*/ 	.byte	0xff
	.zero		1


	//   ....[112]....
        /*07f4*/ 	.word	0x00008180
        /*07f8*/ 	.word	0x0000006d
        /*07fc*/ 	.word	0x00000040
        /*0800*/ 	.short	0x010a
        /*0802*/ 	.byte	0xff
	.zero		1


	//----- nvinfo : EIATTR_NUM_MBARRIERS
	.align		4
.L_47:
        /*0804*/ 	.byte	0x03, 0x38
        /*0806*/ 	.short	0x001e


	//----- nvinfo : EIATTR_EXIT_INSTR_OFFSETS
	.align		4
        /*0808*/ 	.byte	0x04, 0x1c
        /*080a*/ 	.short	(.L_49 - .L_48)


	//   ....[0]....
.L_48:
        /*080c*/ 	.word	0x00002a20


	//   ....[1]....
        /*0810*/ 	.word	0x00002f30


	//   ....[2]....
        /*0814*/ 	.word	0x00002f90


	//   ....[3]....
        /*0818*/ 	.word	0x00003dc0


	//   ....[4]....
        /*081c*/ 	.word	0x00004bd0


	//   ....[5]....
        /*0820*/ 	.word	0x00004c10


	//   ....[6]....
        /*0824*/ 	.word	0x00007840


	//----- nvinfo : EIATTR_MAX_THREADS
	.align		4
.L_49:
        /*0828*/ 	.byte	0x04, 0x05
        /*082a*/ 	.short	(.L_51 - .L_50)
.L_50:
        /*082c*/ 	.word	0x00000100
        /*0830*/ 	.word	0x00000001
        /*0834*/ 	.word	0x00000001


	//----- nvinfo : EIATTR_CRS_STACK_SIZE
	.align		4
.L_51:
        /*0838*/ 	.byte	0x04, 0x1e
        /*083a*/ 	.short	(.L_53 - .L_52)
.L_52:
        /*083c*/ 	.word	0x00000000


	//----- nvinfo : EIATTR_CBANK_PARAM_SIZE
	.align		4
.L_53:
        /*0840*/ 	.byte	0x03, 0x19
        /*0842*/ 	.short	0x0800


	//----- nvinfo : EIATTR_PARAM_CBANK
	.align		4
        /*0844*/ 	.byte	0x04, 0x0a
        /*0846*/ 	.short	(.L_55 - .L_54)
	.align		4
.L_54:
        /*0848*/ 	.word	index@(.nv.constant0._ZN7cutlass13device_kernelINS_4gemm6kernel13GemmUniversalIN4cute5tupleIJiiiiEEENS1_10collective13CollectiveMmaINS1_35MainloopSm100TmaUmmaWarpSpecializedILi4ELi2ELi4ENS5_IJNS4_1CILi2EEESB_NSA_ILi1EEEEEEEENS5_IJNSA_ILi64EEENSA_ILi128EEENSA_ILi32EEEEEENS_12float_e4m3_tENS5_IJlSC_lEEESJ_SK_NS4_8TiledMMAINS4_8MMA_AtomIJNS4_10MMA_TraitsINS4_19SM100_MMA_F8F6F4_SSEJSJ_SJ_fSF_SG_NS4_17integral_constantINS4_4UMMA5MajorELSR_0EEESS_NSP_INSQ_7ScaleInELST_0EEESU_EEEEEENS4_6LayoutINS5_IJSC_SC_SC_EEENS5_IJNSA_ILi0EEESZ_SZ_EEEEENS5_IJNS4_10UnderscoreES12_S12_EEEEENS4_23SM90_TMA_LOAD_MULTICASTENS4_14ComposedLayoutINS4_7SwizzleILi1ELi4ELi3EEENS4_18smem_ptr_flag_bitsILi8EEENSX_INS5_IJNSA_ILi8EEESH_EEENS5_IJSH_SC_EEEEEEEvNS4_8identityES15_S1F_vS1G_EENS_8epilogue10collective18CollectiveEpilogueINS1I_23Sm100TmaWarpSpecializedILi2ELi2ELi32ELb0ELb0EEEJSI_NS5_IJNSX_ISF_SC_EES1N_EEESJ_SK_SJ_SK_NS1I_6fusion15FusionCallbacksIS1M_NS1P_17LinearCombinationISJ_fSJ_fLNS_15FloatRoundStyleE2EEESI_S1O_JEEENS4_5SM1004TMEM4LOAD26SM100_TMEM_LOAD_16dp32b32xENS4_13SM90_TMA_LOADENS16_INS17_ILi2ELi4ELi3EEES1A_NSX_INS5_IJS1B_SF_EEENS5_IJSF_SC_EEEEEEENS4_39AutoVectorizingCopyWithAssumedAlignmentILi128EEENS4_14SM90_TMA_STOREES24_S26_S26_EEEvvEEEEvNT_6ParamsE)
        /*084c*/ 	.short	0x0380
        /*084e*/ 	.short	0x0800


	//----- nvinfo : EIATTR_SW_WAR
	.align		4
.L_55:
        /*0850*/ 	.byte	0x04, 0x36
        /*0852*/ 	.short	(.L_57 - .L_56)
.L_56:
        /*0854*/ 	.word	0x00000008
.L_57:


//--------------------- .nv.callgraph             --------------------------
	.section	.nv.callgraph,"",@"SHT_CUDA_CALLGRAPH"
	.align	4
	.sectionentsize	8
	.align		4
        /*0000*/ 	.word	0x00000000
	.align		4
        /*0004*/ 	.word	0xffffffff
	.align		4
        /*0008*/ 	.word	index@(_ZN7cutlass13device_kernelINS_4gemm6kernel13GemmUniversalIN4cute5tupleIJiiiiEEENS1_10collective13CollectiveMmaINS1_35MainloopSm100TmaUmmaWarpSpecializedILi4ELi2ELi4ENS5_IJNS4_1CILi2EEESB_NSA_ILi1EEEEEEEENS5_IJNSA_ILi64EEENSA_ILi128EEENSA_ILi32EEEEEENS_12float_e4m3_tENS5_IJlSC_lEEESJ_SK_NS4_8TiledMMAINS4_8MMA_AtomIJNS4_10MMA_TraitsINS4_19SM100_MMA_F8F6F4_SSEJSJ_SJ_fSF_SG_NS4_17integral_constantINS4_4UMMA5MajorELSR_0EEESS_NSP_INSQ_7ScaleInELST_0EEESU_EEEEEENS4_6LayoutINS5_IJSC_SC_SC_EEENS5_IJNSA_ILi0EEESZ_SZ_EEEEENS5_IJNS4_10UnderscoreES12_S12_EEEEENS4_23SM90_TMA_LOAD_MULTICASTENS4_14ComposedLayoutINS4_7SwizzleILi1ELi4ELi3EEENS4_18smem_ptr_flag_bitsILi8EEENSX_INS5_IJNSA_ILi8EEESH_EEENS5_IJSH_SC_EEEEEEEvNS4_8identityES15_S1F_vS1G_EENS_8epilogue10collective18CollectiveEpilogueINS1I_23Sm100TmaWarpSpecializedILi2ELi2ELi32ELb0ELb0EEEJSI_NS5_IJNSX_ISF_SC_EES1N_EEESJ_SK_SJ_SK_NS1I_6fusion15FusionCallbacksIS1M_NS1P_17LinearCombinationISJ_fSJ_fLNS_15FloatRoundStyleE2EEESI_S1O_JEEENS4_5SM1004TMEM4LOAD26SM100_TMEM_LOAD_16dp32b32xENS4_13SM90_TMA_LOADENS16_INS17_ILi2ELi4ELi3EEES1A_NSX_INS5_IJS1B_SF_EEENS5_IJSF_SC_EEEEEEENS4_39AutoVectorizingCopyWithAssumedAlignmentILi128EEENS4_14SM90_TMA_STOREES24_S26_S26_EEEvvEEEEvNT_6ParamsE)
	.align		4
        /*000c*/ 	.word	index@(__assertfail)
	.align		4
        /*0010*/ 	.word	0x00000000
	.align		4
        /*0014*/ 	.word	0xfffffffe
	.align		4
        /*0018*/ 	.word	0x00000000
	.align		4
        /*001c*/ 	.word	0xfffffffd
	.align		4
        /*0020*/ 	.word	0x00000000
	.align		4
        /*0024*/ 	.word	0xfffffffc


//--------------------- .nv.constant4             --------------------------
	.section	.nv.constant4,"a",@progbits
	.align	8
	.align		8
.nv.constant4:
        /*0000*/ 	.dword	__assertfail
	.align		8
        /*0008*/ 	.dword	__unnamed_1
	.align		8
        /*0010*/ 	.dword	__unnamed_2
	.align		8
        /*0018*/ 	.dword	_ZN39_INTERNAL_4c9dd9dc_4_k_cu_5065251e_87264cuda3std3__45__cpo5beginE
	.align		8
        /*0020*/ 	.dword	_ZN39_INTERNAL_4c9dd9dc_4_k_cu_5065251e_87264cuda3std3__45__cpo3endE
	.align		8
        /*0028*/ 	.dword	_ZN39_INTERNAL_4c9dd9dc_4_k_cu_5065251e_87264cuda3std3__45__cpo6cbeginE
	.align		8
        /*0030*/ 	.dword	_ZN39_INTERNAL_4c9dd9dc_4_k_cu_5065251e_87264cuda3std3__45__cpo4cendE
	.align		8
        /*0038*/ 	.dword	_ZN39_INTERNAL_4c9dd9dc_4_k_cu_5065251e_87264cuda3std3__441_GLOBAL__N__4c9dd9dc_4_k_cu_5065251e_87266ignoreE
	.align		8
        /*0040*/ 	.dword	_ZN39_INTERNAL_4c9dd9dc_4_k_cu_5065251e_87264cuda3std3__419piecewise_constructE
	.align		8
        /*0048*/ 	.dword	_ZN39_INTERNAL_4c9dd9dc_4_k_cu_5065251e_87264cuda3std3__48in_placeE
	.align		8
        /*0050*/ 	.dword	_ZN39_INTERNAL_4c9dd9dc_4_k_cu_5065251e_87264cuda3std6ranges3__45__cpo4swapE
	.align		8
        /*0058*/ 	.dword	_ZN39_INTERNAL_4c9dd9dc_4_k_cu_5065251e_87264cuda3std6ranges3__45__cpo9iter_moveE
	.align		8
        /*0060*/ 	.dword	_ZN39_INTERNAL_4c9dd9dc_4_k_cu_5065251e_87264cute7productE
	.align		8
        /*0068*/ 	.dword	_ZN39_INTERNAL_4c9dd9dc_4_k_cu_5065251e_87264cute1_E
	.align		8
        /*0070*/ 	.dword	$str$25
	.align		8
        /*0078*/ 	.dword	$str$26
	.align		8
        /*0080*/ 	.dword	$str$27
	.align		8
        /*0088*/ 	.dword	$str$28


//--------------------- .text._ZN7cutlass13device_kernelINS_4gemm6kernel13GemmUniversalIN4cute5tupleIJiiiiEEENS1_10collective13CollectiveMmaINS1_35MainloopSm100TmaUmmaWarpSpecializedILi4ELi2ELi4ENS5_IJNS4_1CILi2EEESB_NSA_ILi1EEEEEEEENS5_IJNSA_ILi64EEENSA_ILi128EEENSA_ILi32EEEEEENS_12float_e4m3_tENS5_IJlSC_lEEESJ_SK_NS4_8TiledMMAINS4_8MMA_AtomIJNS4_10MMA_TraitsINS4_19SM100_MMA_F8F6F4_SSEJSJ_SJ_fSF_SG_NS4_17integral_constantINS4_4UMMA5MajorELSR_0EEESS_NSP_INSQ_7ScaleInELST_0EEESU_EEEEEENS4_6LayoutINS5_IJSC_SC_SC_EEENS5_IJNSA_ILi0EEESZ_SZ_EEEEENS5_IJNS4_10UnderscoreES12_S12_EEEEENS4_23SM90_TMA_LOAD_MULTICASTENS4_14ComposedLayoutINS4_7SwizzleILi1ELi4ELi3EEENS4_18smem_ptr_flag_bitsILi8EEENSX_INS5_IJNSA_ILi8EEESH_EEENS5_IJSH_SC_EEEEEEEvNS4_8identityES15_S1F_vS1G_EENS_8epilogue10collective18CollectiveEpilogueINS1I_23Sm100TmaWarpSpecializedILi2ELi2ELi32ELb0ELb0EEEJSI_NS5_IJNSX_ISF_SC_EES1N_EEESJ_SK_SJ_SK_NS1I_6fusion15FusionCallbacksIS1M_NS1P_17LinearCombinationISJ_fSJ_fLNS_15FloatRoundStyleE2EEESI_S1O_JEEENS4_5SM1004TMEM4LOAD26SM100_TMEM_LOAD_16dp32b32xENS4_13SM90_TMA_LOADENS16_INS17_ILi2ELi4ELi3EEES1A_NSX_INS5_IJS1B_SF_EEENS5_IJSF_SC_EEEEEEENS4_39AutoVectorizingCopyWithAssumedAlignmentILi128EEENS4_14SM90_TMA_STOREES24_S26_S26_EEEvvEEEEvNT_6ParamsE --------------------------
	.section	.text._ZN7cutlass13device_kernelINS_4gemm6kernel13GemmUniversalIN4cute5tupleIJiiiiEEENS1_10collective13CollectiveMmaINS1_35MainloopSm100TmaUmmaWarpSpecializedILi4ELi2ELi4ENS5_IJNS4_1CILi2EEESB_NSA_ILi1EEEEEEEENS5_IJNSA_ILi64EEENSA_ILi128EEENSA_ILi32EEEEEENS_12float_e4m3_tENS5_IJlSC_lEEESJ_SK_NS4_8TiledMMAINS4_8MMA_AtomIJNS4_10MMA_TraitsINS4_19SM100_MMA_F8F6F4_SSEJSJ_SJ_fSF_SG_NS4_17integral_constantINS4_4UMMA5MajorELSR_0EEESS_NSP_INSQ_7ScaleInELST_0EEESU_EEEEEENS4_6LayoutINS5_IJSC_SC_SC_EEENS5_IJNSA_ILi0EEESZ_SZ_EEEEENS5_IJNS4_10UnderscoreES12_S12_EEEEENS4_23SM90_TMA_LOAD_MULTICASTENS4_14ComposedLayoutINS4_7SwizzleILi1ELi4ELi3EEENS4_18smem_ptr_flag_bitsILi8EEENSX_INS5_IJNSA_ILi8EEESH_EEENS5_IJSH_SC_EEEEEEEvNS4_8identityES15_S1F_vS1G_EENS_8epilogue10collective18CollectiveEpilogueINS1I_23Sm100TmaWarpSpecializedILi2ELi2ELi32ELb0ELb0EEEJSI_NS5_IJNSX_ISF_SC_EES1N_EEESJ_SK_SJ_SK_NS1I_6fusion15FusionCallbacksIS1M_NS1P_17LinearCombinationISJ_fSJ_fLNS_15FloatRoundStyleE2EEESI_S1O_JEEENS4_5SM1004TMEM4LOAD26SM100_TMEM_LOAD_16dp32b32xENS4_13SM90_TMA_LOADENS16_INS17_ILi2ELi4ELi3EEES1A_NSX_INS5_IJS1B_SF_EEENS5_IJSF_SC_EEEEEEENS4_39AutoVectorizingCopyWithAssumedAlignmentILi128EEENS4_14SM90_TMA_STOREES24_S26_S26_EEEvvEEEEvNT_6ParamsE,"ax",@progbits
	.align	128
.text._ZN7cutlass13device_kernelINS_4gemm6kernel13GemmUniversalIN4cute5tupleIJiiiiEEENS1_10collective13CollectiveMmaINS1_35MainloopSm100TmaUmmaWarpSpecializedILi4ELi2ELi4ENS5_IJNS4_1CILi2EEESB_NSA_ILi1EEEEEEEENS5_IJNSA_ILi64EEENSA_ILi128EEENSA_ILi32EEEEEENS_12float_e4m3_tENS5_IJlSC_lEEESJ_SK_NS4_8TiledMMAINS4_8MMA_AtomIJNS4_10MMA_TraitsINS4_19SM100_MMA_F8F6F4_SSEJSJ_SJ_fSF_SG_NS4_17integral_constantINS4_4UMMA5MajorELSR_0EEESS_NSP_INSQ_7ScaleInELST_0EEESU_EEEEEENS4_6LayoutINS5_IJSC_SC_SC_EEENS5_IJNSA_ILi0EEESZ_SZ_EEEEENS5_IJNS4_10UnderscoreES12_S12_EEEEENS4_23SM90_TMA_LOAD_MULTICASTENS4_14ComposedLayoutINS4_7SwizzleILi1ELi4ELi3EEENS4_18smem_ptr_flag_bitsILi8EEENSX_INS5_IJNSA_ILi8EEESH_EEENS5_IJSH_SC_EEEEEEEvNS4_8identityES15_S1F_vS1G_EENS_8epilogue10collective18CollectiveEpilogueINS1I_23Sm100TmaWarpSpecializedILi2ELi2ELi32ELb0ELb0EEEJSI_NS5_IJNSX_ISF_SC_EES1N_EEESJ_SK_SJ_SK_NS1I_6fusion15FusionCallbacksIS1M_NS1P_17LinearCombinationISJ_fSJ_fLNS_15FloatRoundStyleE2EEESI_S1O_JEEENS4_5SM1004TMEM4LOAD26SM100_TMEM_LOAD_16dp32b32xENS4_13SM90_TMA_LOADENS16_INS17_ILi2ELi4ELi3EEES1A_NSX_INS5_IJS1B_SF_EEENS5_IJSF_SC_EEEEEEENS4_39AutoVectorizingCopyWithAssumedAlignmentILi128EEENS4_14SM90_TMA_STOREES24_S26_S26_EEEvvEEEEvNT_6ParamsE:
        .type           _ZN7cutlass13device_kernelINS_4gemm6kernel13GemmUniversalIN4cute5tupleIJiiiiEEENS1_10collective13CollectiveMmaINS1_35MainloopSm100TmaUmmaWarpSpecializedILi4ELi2ELi4ENS5_IJNS4_1CILi2EEESB_NSA_ILi1EEEEEEEENS5_IJNSA_ILi64EEENSA_ILi128EEENSA_ILi32EEEEEENS_12float_e4m3_tENS5_IJlSC_lEEESJ_SK_NS4_8TiledMMAINS4_8MMA_AtomIJNS4_10MMA_TraitsINS4_19SM100_MMA_F8F6F4_SSEJSJ_SJ_fSF_SG_NS4_17integral_constantINS4_4UMMA5MajorELSR_0EEESS_NSP_INSQ_7ScaleInELST_0EEESU_EEEEEENS4_6LayoutINS5_IJSC_SC_SC_EEENS5_IJNSA_ILi0EEESZ_SZ_EEEEENS5_IJNS4_10UnderscoreES12_S12_EEEEENS4_23SM90_TMA_LOAD_MULTICASTENS4_14ComposedLayoutINS4_7SwizzleILi1ELi4ELi3EEENS4_18smem_ptr_flag_bitsILi8EEENSX_INS5_IJNSA_ILi8EEESH_EEENS5_IJSH_SC_EEEEEEEvNS4_8identityES15_S1F_vS1G_EENS_8epilogue10collective18CollectiveEpilogueINS1I_23Sm100TmaWarpSpecializedILi2ELi2ELi32ELb0ELb0EEEJSI_NS5_IJNSX_ISF_SC_EES1N_EEESJ_SK_SJ_SK_NS1I_6fusion15FusionCallbacksIS1M_NS1P_17LinearCombinationISJ_fSJ_fLNS_15FloatRoundStyleE2EEESI_S1O_JEEENS4_5SM1004TMEM4LOAD26SM100_TMEM_LOAD_16dp32b32xENS4_13SM90_TMA_LOADENS16_INS17_ILi2ELi4ELi3EEES1A_NSX_INS5_IJS1B_SF_EEENS5_IJSF_SC_EEEEEEENS4_39AutoVectorizingCopyWithAssumedAlignmentILi128EEENS4_14SM90_TMA_STOREES24_S26_S26_EEEvvEEEEvNT_6ParamsE,@function
        .size           _ZN7cutlass13device_kernelINS_4gemm6kernel13GemmUniversalIN4cute5tupleIJiiiiEEENS1_10collective13CollectiveMmaINS1_35MainloopSm100TmaUmmaWarpSpecializedILi4ELi2ELi4ENS5_IJNS4_1CILi2EEESB_NSA_ILi1EEEEEEEENS5_IJNSA_ILi64EEENSA_ILi128EEENSA_ILi32EEEEEENS_12float_e4m3_tENS5_IJlSC_lEEESJ_SK_NS4_8TiledMMAINS4_8MMA_AtomIJNS4_10MMA_TraitsINS4_19SM100_MMA_F8F6F4_SSEJSJ_SJ_fSF_SG_NS4_17integral_constantINS4_4UMMA5MajorELSR_0EEESS_NSP_INSQ_7ScaleInELST_0EEESU_EEEEEENS4_6LayoutINS5_IJSC_SC_SC_EEENS5_IJNSA_ILi0EEESZ_SZ_EEEEENS5_IJNS4_10UnderscoreES12_S12_EEEEENS4_23SM90_TMA_LOAD_MULTICASTENS4_14ComposedLayoutINS4_7SwizzleILi1ELi4ELi3EEENS4_18smem_ptr_flag_bitsILi8EEENSX_INS5_IJNSA_ILi8EEESH_EEENS5_IJSH_SC_EEEEEEEvNS4_8identityES15_S1F_vS1G_EENS_8epilogue10collective18CollectiveEpilogueINS1I_23Sm100TmaWarpSpecializedILi2ELi2ELi32ELb0ELb0EEEJSI_NS5_IJNSX_ISF_SC_EES1N_EEESJ_SK_SJ_SK_NS1I_6fusion15FusionCallbacksIS1M_NS1P_17LinearCombinationISJ_fSJ_fLNS_15FloatRoundStyleE2EEESI_S1O_JEEENS4_5SM1004TMEM4LOAD26SM100_TMEM_LOAD_16dp32b32xENS4_13SM90_TMA_LOADENS16_INS17_ILi2ELi4ELi3EEES1A_NSX_INS5_IJS1B_SF_EEENS5_IJSF_SC_EEEEEEENS4_39AutoVectorizingCopyWithAssumedAlignmentILi128EEENS4_14SM90_TMA_STOREES24_S26_S26_EEEvvEEEEvNT_6ParamsE,(.L_x_149 - _ZN7cutlass13device_kernelINS_4gemm6kernel13GemmUniversalIN4cute5tupleIJiiiiEEENS1_10collective13CollectiveMmaINS1_35MainloopSm100TmaUmmaWarpSpecializedILi4ELi2ELi4ENS5_IJNS4_1CILi2EEESB_NSA_ILi1EEEEEEEENS5_IJNSA_ILi64EEENSA_ILi128EEENSA_ILi32EEEEEENS_12float_e4m3_tENS5_IJlSC_lEEESJ_SK_NS4_8TiledMMAINS4_8MMA_AtomIJNS4_10MMA_TraitsINS4_19SM100_MMA_F8F6F4_SSEJSJ_SJ_fSF_SG_NS4_17integral_constantINS4_4UMMA5MajorELSR_0EEESS_NSP_INSQ_7ScaleInELST_0EEESU_EEEEEENS4_6LayoutINS5_IJSC_SC_SC_EEENS5_IJNSA_ILi0EEESZ_SZ_EEEEENS5_IJNS4_10UnderscoreES12_S12_EEEEENS4_23SM90_TMA_LOAD_MULTICASTENS4_14ComposedLayoutINS4_7SwizzleILi1ELi4ELi3EEENS4_18smem_ptr_flag_bitsILi8EEENSX_INS5_IJNSA_ILi8EEESH_EEENS5_IJSH_SC_EEEEEEEvNS4_8identityES15_S1F_vS1G_EENS_8epilogue10collective18CollectiveEpilogueINS1I_23Sm100TmaWarpSpecializedILi2ELi2ELi32ELb0ELb0EEEJSI_NS5_IJNSX_ISF_SC_EES1N_EEESJ_SK_SJ_SK_NS1I_6fusion15FusionCallbacksIS1M_NS1P_17LinearCombinationISJ_fSJ_fLNS_15FloatRoundStyleE2EEESI_S1O_JEEENS4_5SM1004TMEM4LOAD26SM100_TMEM_LOAD_16dp32b32xENS4_13SM90_TMA_LOADENS16_INS17_ILi2ELi4ELi3EEES1A_NSX_INS5_IJS1B_SF_EEENS5_IJSF_SC_EEEEEEENS4_39AutoVectorizingCopyWithAssumedAlignmentILi128EEENS4_14SM90_TMA_STOREES24_S26_S26_EEEvvEEEEvNT_6ParamsE)
        .other          _ZN7cutlass13device_kernelINS_4gemm6kernel13GemmUniversalIN4cute5tupleIJiiiiEEENS1_10collective13CollectiveMmaINS1_35MainloopSm100TmaUmmaWarpSpecializedILi4ELi2ELi4ENS5_IJNS4_1CILi2EEESB_NSA_ILi1EEEEEEEENS5_IJNSA_ILi64EEENSA_ILi128EEENSA_ILi32EEEEEENS_12float_e4m3_tENS5_IJlSC_lEEESJ_SK_NS4_8TiledMMAINS4_8MMA_AtomIJNS4_10MMA_TraitsINS4_19SM100_MMA_F8F6F4_SSEJSJ_SJ_fSF_SG_NS4_17integral_constantINS4_4UMMA5MajorELSR_0EEESS_NSP_INSQ_7ScaleInELST_0EEESU_EEEEEENS4_6LayoutINS5_IJSC_SC_SC_EEENS5_IJNSA_ILi0EEESZ_SZ_EEEEENS5_IJNS4_10UnderscoreES12_S12_EEEEENS4_23SM90_TMA_LOAD_MULTICASTENS4_14ComposedLayoutINS4_7SwizzleILi1ELi4ELi3EEENS4_18smem_ptr_flag_bitsILi8EEENSX_INS5_IJNSA_ILi8EEESH_EEENS5_IJSH_SC_EEEEEEEvNS4_8identityES15_S1F_vS1G_EENS_8epilogue10collective18CollectiveEpilogueINS1I_23Sm100TmaWarpSpecializedILi2ELi2ELi32ELb0ELb0EEEJSI_NS5_IJNSX_ISF_SC_EES1N_EEESJ_SK_SJ_SK_NS1I_6fusion15FusionCallbacksIS1M_NS1P_17LinearCombinationISJ_fSJ_fLNS_15FloatRoundStyleE2EEESI_S1O_JEEENS4_5SM1004TMEM4LOAD26SM100_TMEM_LOAD_16dp32b32xENS4_13SM90_TMA_LOADENS16_INS17_ILi2ELi4ELi3EEES1A_NSX_INS5_IJS1B_SF_EEENS5_IJSF_SC_EEEEEEENS4_39AutoVectorizingCopyWithAssumedAlignmentILi128EEENS4_14SM90_TMA_STOREES24_S26_S26_EEEvvEEEEvNT_6ParamsE,@"STO_CUDA_ENTRY STV_DEFAULT"
_ZN7cutlass13device_kernelINS_4gemm6kernel13GemmUniversalIN4cute5tupleIJiiiiEEENS1_10collective13CollectiveMmaINS1_35MainloopSm100TmaUmmaWarpSpecializedILi4ELi2ELi4ENS5_IJNS4_1CILi2EEESB_NSA_ILi1EEEEEEEENS5_IJNSA_ILi64EEENSA_ILi128EEENSA_ILi32EEEEEENS_12float_e4m3_tENS5_IJlSC_lEEESJ_SK_NS4_8TiledMMAINS4_8MMA_AtomIJNS4_10MMA_TraitsINS4_19SM100_MMA_F8F6F4_SSEJSJ_SJ_fSF_SG_NS4_17integral_constantINS4_4UMMA5MajorELSR_0EEESS_NSP_INSQ_7ScaleInELST_0EEESU_EEEEEENS4_6LayoutINS5_IJSC_SC_SC_EEENS5_IJNSA_ILi0EEESZ_SZ_EEEEENS5_IJNS4_10UnderscoreES12_S12_EEEEENS4_23SM90_TMA_LOAD_MULTICASTENS4_14ComposedLayoutINS4_7SwizzleILi1ELi4ELi3EEENS4_18smem_ptr_flag_bitsILi8EEENSX_INS5_IJNSA_ILi8EEESH_EEENS5_IJSH_SC_EEEEEEEvNS4_8identityES15_S1F_vS1G_EENS_8epilogue10collective18CollectiveEpilogueINS1I_23Sm100TmaWarpSpecializedILi2ELi2ELi32ELb0ELb0EEEJSI_NS5_IJNSX_ISF_SC_EES1N_EEESJ_SK_SJ_SK_NS1I_6fusion15FusionCallbacksIS1M_NS1P_17LinearCombinationISJ_fSJ_fLNS_15FloatRoundStyleE2EEESI_S1O_JEEENS4_5SM1004TMEM4LOAD26SM100_TMEM_LOAD_16dp32b32xENS4_13SM90_TMA_LOADENS16_INS17_ILi2ELi4ELi3EEES1A_NSX_INS5_IJS1B_SF_EEENS5_IJSF_SC_EEEEEEENS4_39AutoVectorizingCopyWithAssumedAlignmentILi128EEENS4_14SM90_TMA_STOREES24_S26_S26_EEEvvEEEEvNT_6ParamsE:
[----:B------:R-:W1:Y:S01]  /*0000*/  LDC R1, c[0x0][0x37c] ;  /* 0x0000df00ff017b82 */ /* 0x000e620000000800 */
[----:B------:R-:W2:Y:S01]  /*0010*/  S2R R93, SR_TID.X ;  /* 0x00000000005d7919 */ /* 0x000ea20000002100 */
[----:B------:R-:W3:Y:S01]  /*0020*/  LDCU.64 UR8, c[0x0][0x890] ;  /* 0x00011200ff0877ac */ /* 0x000ee20008000a00 */
[----:B------:R-:W-:Y:S02]  /*0030*/  PRMT R84, RZ, 0x7610, R84 ;  /* 0x00007610ff547816 */ /* 0x000fe40000000054 */
[----:B------:R-:W-:Y:S01]  /*0040*/  ELECT P3, URZ, PT ;  /* 0x0000000000ff782f */ /* 0x000fe20003860000 */
[----:B---3--:R-:W-:-:S04]  /*0050*/  UISETP.NE.U32.AND UP0, UPT, UR8, URZ, UPT ;  /* 0x000000ff0800728c */ /* 0x008fc8000bf05070 */
[----:B------:R-:W-:Y:S01]  /*0060*/  UISETP.NE.AND.EX UP0, UPT, UR9, URZ, UPT, UP0 ;  /* 0x000000ff0900728c */ /* 0x000fe2000bf05300 */
[----:B--2---:R-:W-:-:S05]  /*0070*/  SHF.R.U32.HI R85, RZ, 0x5, R93 ;  /* 0x00000005ff557819 */ /* 0x004fca000001165d */
[----:B------:R-:W2:Y:S02]  /*0080*/  SHFL.IDX PT, R0, R85, RZ, 0x1f ;  /* 0x00001fff55007589 */ /* 0x000ea400000e0000 */
[----:B--2---:R-:W-:Y:S01]  /*0090*/  R2UR UR17, R0 ;  /* 0x00000000001172ca */ /* 0x004fe200000e0000 */
[----:B-1----:R-:W-:-:S14]  /*00a0*/  BRA.U UP0, `(.L_x_0) ;  /* 0x0000000100307547 */ /* 0x002fdc000b800000 */
[----:B------:R-:W1:Y:S02]  /*00b0*/  LDCU.64 UR4, c[0x0][0x888] ;  /* 0x00011100ff0477ac */ /* 0x000e640008000a00 */
[----:B-1----:R-:W-:-:S04]  /*00c0*/  UISETP.NE.U32.AND UP0, UPT, UR4, URZ, UPT ;  /* 0x000000ff0400728c */ /* 0x002fc8000bf05070 */
[----:B------:R-:W-:-:S09]  /*00d0*/  UISETP.NE.AND.EX UP0, UPT, UR5, URZ, UPT, UP0 ;  /* 0x000000ff0500728c */ /* 0x000fd2000bf05300 */
[----:B------:R-:W-:Y:S05]  /*00e0*/  BRA.U !UP0, `(.L_x_1) ;  /* 0x0000000108147547 */ /* 0x000fea000b800000 */
[----:B------:R-:W1:Y:S01]  /*00f0*/  LDC.64 R2, c[0x0][0x888] ;  /* 0x00022200ff027b82 */ /* 0x000e620000000a00 */
[----:B------:R-:W1:Y:S02]  /*0100*/  LDCU.64 UR4, c[0x0][0x358] ;  /* 0x00006b00ff0477ac */ /* 0x000e640008000a00 */
[----:B-1----:R1:W5:Y:S01]  /*0110*/  LDG.E R41, desc[UR4][R2.64] ;  /* 0x0000000402297981 */ /* 0x002362000c1e1900 */
[----:B------:R-:W-:Y:S01]  /*0120*/  HFMA2 R84, -RZ, RZ, 0, 5.9604644775390625e-08 ;  /* 0x00000001ff547431 */ /* 0x000fe200000001ff */
[----:B------:R-:W-:Y:S05]  /*0130*/  BRA `(.L_x_0) ;  /* 0x00000000000c7947 */ /* 0x000fea0003800000 */
.L_x_1:
[----:B------:R-:W1:Y:S01]  /*0140*/  LDCU UR4, c[0x0][0x880] ;  /* 0x00011000ff0477ac */ /* 0x000e620008000800 */
[----:B------:R-:W-:Y:S01]  /*0150*/  HFMA2 R84, -RZ, RZ, 0, 5.9604644775390625e-08 ;  /* 0x00000001ff547431 */ /* 0x000fe200000001ff */
[----:B-1----:R-:W-:-:S07]  /*0160*/  MOV R41, UR4 ;  /* 0x0000000400297c02 */ /* 0x002fce0008000f00 */
.L_x_0:
[----:B------:R-:W2:Y:S02]  /*0170*/  LDCU.64 UR4, c[0x0][0x8b0] ;  /* 0x00011600ff0477ac */ /* 0x000ea40008000a00 */
[----:B--2---:R-:W-:-:S04]  /*0180*/  UISETP.NE.U32.AND UP0, UPT, UR4, URZ, UPT ;  /* 0x000000ff0400728c */ /* 0x004fc8000bf05070 */
[----:B------:R-:W-:-:S09]  /*0190*/  UISETP.NE.AND.EX UP0, UPT, UR5, URZ, UPT, UP0 ;  /* 0x000000ff0500728c */ /* 0x000fd2000bf05300 */
[----:B------:R-:W-:Y:S05]  /*01a0*/  BRA.U UP0, `(.L_x_2) ;  /* 0x0000000100287547 */ /* 0x000fea000b800000 */
[----:B------:R-:W2:Y:S02]  /*01b0*/  LDCU.64 UR4, c[0x0][0x8a8] ;  /* 0x00011500ff0477ac */ /* 0x000ea40008000a00 */
[----:B--2---:R-:W-:-:S04]  /*01c0*/  UISETP.NE.U32.AND UP0, UPT, UR4, URZ, UPT ;  /* 0x000000ff0400728c */ /* 0x004fc8000bf05070 */
[----:B------:R-:W-:-:S09]  /*01d0*/  UISETP.NE.AND.EX UP0, UPT, UR5, URZ, UPT, UP0 ;  /* 0x000000ff0500728c */ /* 0x000fd2000bf05300 */
[----:B------:R-:W-:Y:S05]  /*01e0*/  BRA.U !UP0, `(.L_x_3) ;  /* 0x0000000108107547 */ /* 0x000fea000b800000 */
[----:B------:R-:W2:Y:S01]  /*01f0*/  LDC.64 R38, c[0x0][0x8a8] ;  /* 0x00022a00ff267b82 */ /* 0x000ea20000000a00 */
[----:B------:R-:W2:Y:S02]  /*0200*/  LDCU.64 UR4, c[0x0][0x358] ;  /* 0x00006b00ff0477ac */ /* 0x000ea40008000a00 */
[----:B--2---:R2:W5:Y:S01]  /*0210*/  LDG.E R38, desc[UR4][R38.64] ;  /* 0x0000000426267981 */ /* 0x004562000c1e1900 */
[----:B------:R-:W-:Y:S05]  /*0220*/  BRA `(.L_x_2) ;  /* 0x0000000000087947 */ /* 0x000fea0003800000 */
.L_x_3:
[----:B------:R-:W2:Y:S02]  /*0230*/  LDCU UR4, c[0x0][0x8a0] ;  /* 0x00011400ff0477ac */ /* 0x000ea40008000800 */
[----:B--2---:R-:W-:Y:S02]  /*0240*/  MOV R38, UR4 ;  /* 0x0000000400267c02 */ /* 0x004fe40008000f00 */
.L_x_2:
[----:B------:R-:W-:Y:S01]  /*0250*/  IMAD.U32 R0, RZ, RZ, UR17 ;  /* 0x00000011ff007e24 */ /* 0x000fe2000f8e00ff */
[----:B------:R-:W-:Y:S04]  /*0260*/  BSSY.RECONVERGENT B0, `(.L_x_4) ;  /* 0x000000c000007945 */ /* 0x000fe80003800200 */
[C---:B------:R-:W-:Y:S02]  /*0270*/  ISETP.NE.OR P1, PT, R0.reuse, 0x1, !P3 ;  /* 0x000000010000780c */ /* 0x040fe40005f25670 */
[----:B------:R-:W-:-:S11]  /*0280*/  ISETP.NE.OR P0, PT, R0, 0x3, !P3 ;  /* 0x000000030000780c */ /* 0x000fd60005f05670 */
[----:B------:R-:W-:Y:S05]  /*0290*/  @P1 BRA `(.L_x_5) ;  /* 0x0000000000201947 */ /* 0x000fea0003800000 */
[----:B------:R-:W3:Y:S02]  /*02a0*/  LDCU.64 UR4, c[0x0][0x348] ;  /* 0x00006900ff0477ac */ /* 0x000ee40008000a00 */
[----:B---3--:R-:W-:Y:S02]  /*02b0*/  UIADD3 UR6, UP1, UPT, UR4, 0x80, URZ ;  /* 0x0000008004067890 */ /* 0x008fe4000ff3e0ff */
[----:B------:R-:W-:Y:S02]  /*02c0*/  UIADD3 UR4, UP0, UPT, UR4, 0x180, URZ ;  /* 0x0000018004047890 */ /* 0x000fe4000ff1e0ff */
[----:B------:R-:W-:Y:S02]  /*02d0*/  UIADD3.X UR7, UPT, UPT, URZ, UR5, URZ, UP1, !UPT ;  /* 0x00000005ff077290 */ /* 0x000fe40008ffe4ff */
[----:B------:R-:W-:-:S07]  /*02e0*/  UIADD3.X UR5, UPT, UPT, URZ, UR5, URZ, UP0, !UPT ;  /* 0x00000005ff057290 */ /* 0x000fce00087fe4ff */
[----:B------:R3:W-:Y:S02]  /*02f0*/  UTMACCTL.PF [UR6] ;  /* 0x00000000060079b9 */ /* 0x0007e40008040000 */
[----:B------:R3:W-:Y:S02]  /*0300*/  UTMACCTL.PF [UR4] ;  /* 0x00000000040079b9 */ /* 0x0007e40008040000 */
[----:B---3--:R-:W-:Y:S01]  /*0310*/  NOP ;  /* 0x0000000000007918 */ /* 0x008fe20000000000 */
.L_x_5:
[----:B------:R-:W-:Y:S05]  /*0320*/  BSYNC.RECONVERGENT B0 ;  /* 0x0000000000007941 */ /* 0x000fea0003800200 */
.L_x_4:
[----:B------:R-:W-:Y:S04]  /*0330*/  BSSY.RECONVERGENT B0, `(.L_x_6) ;  /* 0x000000a000007945 */ /* 0x000fe80003800200 */
        /* <DEDUP_REMOVED lines=9> */
.L_x_7:
[----:B------:R-:W-:Y:S05]  /*03d0*/  BSYNC.RECONVERGENT B0 ;  /* 0x0000000000007941 */ /* 0x000fea0003800200 */
.L_x_6:
[----:B------:R-:W3:Y:S01]  /*03e0*/  LDCU.64 UR4, c[0x0][0x888] ;  /* 0x00011100ff0477ac */ /* 0x000ee20008000a00 */
[----:B------:R-:W-:Y:S02]  /*03f0*/  UISETP.EQ.U32.AND UP1, UPT, UR8, URZ, UPT ;  /* 0x000000ff0800728c */ /* 0x000fe4000bf22070 */
[----:B------:R-:W-:Y:S02]  /*0400*/  UPLOP3.LUT UP3, UPT, UPT, UPT, UPT, 0x80, 0x8 ;  /* 0x000000000008789c */ /* 0x000fe40003f6f070 */
[----:B---3--:R-:W-:-:S04]  /*0410*/  UISETP.NE.U32.AND UP0, UPT, UR4, URZ, UPT ;  /* 0x000000ff0400728c */ /* 0x008fc8000bf05070 */
[----:B------:R-:W-:-:S04]  /*0420*/  UISETP.NE.AND.EX UP0, UPT, UR5, URZ, UPT, UP0 ;  /* 0x000000ff0500728c */ /* 0x000fc8000bf05300 */
[----:B------:R-:W-:-:S04]  /*0430*/  UISETP.EQ.OR.EX UP2, UPT, UR9, URZ, !UP0, UP1 ;  /* 0x000000ff0900728c */ /* 0x000fc8000c742710 */
[----:B------:R-:W-:-:S06]  /*0440*/  UP2UR UR4, UPR, URZ, 0x4 ;  /* 0x00000004ff047883 */ /* 0x000fcc0008000000 */
[----:B------:R-:W-:Y:S01]  /*0450*/  MOV R86, UR4 ;  /* 0x0000000400567c02 */ /* 0x000fe20008000f00 */
[----:B------:R-:W-:Y:S06]  /*0460*/  BRA.U !UP2, `(.L_x_8) ;  /* 0x000000010a207547 */ /* 0x000fec000b800000 */
[----:B------:R-:W-:Y:S01]  /*0470*/  UISETP.NE.U32.AND UP1, UPT, UR8, URZ, UPT ;  /* 0x000000ff0800728c */ /* 0x000fe2000bf25070 */
[----:B-----5:R-:W-:Y:S01]  /*0480*/  FSETP.NEU.AND P0, PT, R41, RZ, PT ;  /* 0x000000ff2900720b */ /* 0x020fe20003f0d000 */
[----:B------:R-:W-:Y:S02]  /*0490*/  USEL UR4, URZ, 0xffffffff, UP0 ;  /* 0xffffffffff047887 */ /* 0x000fe40008000000 */
[----:B------:R-:W-:-:S10]  /*04a0*/  UISETP.NE.AND.EX UP1, UPT, UR9, URZ, UPT, UP1 ;  /* 0x000000ff0900728c */ /* 0x000fd4000bf25310 */
[----:B------:R-:W-:Y:S01]  /*04b0*/  VOTEU.ANY UP0, P0 ;  /* 0x0000000000ff7886 */ /* 0x000fe20000000100 */
[----:B------:R-:W-:-:S04]  /*04c0*/  @!UP1 USEL UR4, URZ, 0xffffffff, UP0 ;  /* 0xffffffffff049887 */ /* 0x000fc80008000000 */
[----:B------:R-:W-:-:S04]  /*04d0*/  ULOP3.LUT UR4, UR4, 0x1, URZ, 0xc0, !UPT ;  /* 0x0000000104047892 */ /* 0x000fc8000f8ec0ff */
[----:B------:R-:W-:-:S11]  /*04e0*/  UISETP.NE.U32.AND UP3, UPT, UR4, 0x1, UPT ;  /* 0x000000010400788c */ /* 0x000fd6000bf65070 */
.L_x_8:
[----:B-1----:R-:W1:Y:S01]  /*04f0*/  SHFL.IDX PT, R2, R85, RZ, 0x1f ;  /* 0x00001fff55027589 */ /* 0x002e6200000e0000 */
[----:B------:R-:W-:-:S04]  /*0500*/  UISETP.NE.AND UP0, UPT, UR17, 0x2, UPT ;  /* 0x000000021100788c */ /* 0x000fc8000bf05270 */
[----:B------:R-:W-:Y:S01]  /*0510*/  USEL UR38, URZ, 0x1, UP0 ;  /* 0x00000001ff267887 */ /* 0x000fe20008000000 */
[----:B-1----:R-:W-:-:S13]  /*0520*/  ISETP.NE.AND P0, PT, R2, RZ, PT ;  /* 0x000000ff0200720c */ /* 0x002fda0003f05270 */
[----:B------:R-:W-:Y:S05]  /*0530*/  @P0 BRA `(.L_x_9) ;  /* 0x0000000000580947 */ /* 0x000fea0003800000 */
[----:B------:R-:W1:Y:S01]  /*0540*/  S2UR UR4, SR_CgaCtaId ;  /* 0x00000000000479c3 */ /* 0x000e620000008800 */
[----:B------:R-:W-:Y:S01]  /*0550*/  UMOV UR5, 0x400 ;  /* 0x0000040000057882 */ /* 0x000fe20000000000 */
[----:B------:R-:W-:Y:S01]  /*0560*/  UMOV UR8, 0x1 ;  /* 0x0000000100087882 */ /* 0x000fe20000000000 */
[----:B------:R-:W-:Y:S01]  /*0570*/  UMOV UR6, 0x3 ;  /* 0x0000000300067882 */ /* 0x000fe20000000000 */
[----:B------:R-:W-:-:S04]  /*0580*/  UIADD3 UR8, UPT, UPT, -UR8, 0x100000, URZ ;  /* 0x0010000008087890 */ /* 0x000fc8000fffe1ff */
[----:B------:R-:W-:Y:S02]  /*0590*/  USHF.L.U32 UR9, UR8, 0xb, URZ ;  /* 0x0000000b08097899 */ /* 0x000fe400080006ff */
[----:B------:R-:W-:Y:S02]  /*05a0*/  USHF.L.U32 UR8, UR8, 0x1, URZ ;  /* 0x0000000108087899 */ /* 0x000fe400080006ff */
[----:B------:R-:W-:-:S04]  /*05b0*/  UIADD3 UR6, UPT, UPT, -UR6, 0x100000, URZ ;  /* 0x0010000006067890 */ /* 0x000fc8000fffe1ff */
[----:B------:R-:W-:Y:S02]  /*05c0*/  USHF.L.U32 UR7, UR6, 0xb, URZ ;  /* 0x0000000b06077899 */ /* 0x000fe400080006ff */
[----:B------:R-:W-:Y:S01]  /*05d0*/  USHF.L.U32 UR6, UR6, 0x1, URZ ;  /* 0x0000000106067899 */ /* 0x000fe200080006ff */
[----:B------:R-:W-:Y:S01]  /*05e0*/  ELECT P0, URZ, PT ;  /* 0x0000000000ff782f */ /* 0x000fe20003800000 */
[----:B-1----:R-:W-:Y:S01]  /*05f0*/  ULEA UR4, UR4, UR5, 0x18 ;  /* 0x0000000504047291 */ /* 0x002fe2000f8ec0ff */
[----:B------:R-:W1:Y:S11]  /*0600*/  FENCE.VIEW.ASYNC.S ;  /* 0x00000000000073c6 */ /* 0x000e760000000000 */
[----:B-1----:R1:W3:Y:S01]  /*0610*/  SYNCS.EXCH.64 URZ, [UR4], UR8 ;  /* 0x0000000804ff75b2 */ /* 0x0022e20008000100 */
[----:B------:R1:W4:Y:S01]  /*0620*/  SYNCS.EXCH.64 URZ, [UR4+0x20], UR6 ;  /* 0x0000200604ff75b2 */ /* 0x0003220008000100 */
[----:B------:R1:W1:Y:S01]  /*0630*/  SYNCS.EXCH.64 URZ, [UR4+0x8], UR8 ;  /* 0x0000080804ff75b2 */ /* 0x0002620008000100 */
[----:B------:R1:W1:Y:S01]  /*0640*/  SYNCS.EXCH.64 URZ, [UR4+0x28], UR6 ;  /* 0x0000280604ff75b2 */ /* 0x0002620008000100 */
[----:B------:R1:W1:Y:S01]  /*0650*/  SYNCS.EXCH.64 URZ, [UR4+0x10], UR8 ;  /* 0x0000100804ff75b2 */ /* 0x0002620008000100 */
[----:B------:R1:W1:Y:S01]  /*0660*/  SYNCS.EXCH.64 URZ, [UR4+0x30], UR6 ;  /* 0x0000300604ff75b2 */ /* 0x0002620008000100 */
[----:B------:R1:W1:Y:S01]  /*0670*/  SYNCS.EXCH.64 URZ, [UR4+0x18], UR8 ;  /* 0x0000180804ff75b2 */ /* 0x0002620008000100 */
[----:B------:R1:W1:Y:S01]  /*0680*/  SYNCS.EXCH.64 URZ, [UR4+0x38], UR6 ;  /* 0x0000380604ff75b2 */ /* 0x0002620008000100 */
[----:B------:R-:W-:Y:S01]  /*0690*/  NOP ;  /* 0x0000000000007918 */ /* 0x000fe20000000000 */
.L_x_9:
[----:B------:R-:W2:Y:S01]  /*06a0*/  SHFL.IDX PT, R2, R85, RZ, 0x1f ;  /* 0x00001fff55027589 */ /* 0x000ea200000e0000 */
[----:B------:R-:W-:Y:S01]  /*06b0*/  NOP ;  /* 0x0000000000007918 */ /* 0x000fe20000000000 */
[----:B--2---:R-:W-:-:S13]  /*06c0*/  ISETP.NE.AND P0, PT, R2, 0x1, PT ;  /* 0x000000010200780c */ /* 0x004fda0003f05270 */
[----:B------:R-:W-:Y:S05]  /*06d0*/  @P0 BRA `(.L_x_10) ;  /* 0x0000000000480947 */ /* 0x000fea0003800000 */
[----:B-1----:R-:W1:Y:S01]  /*06e0*/  S2UR UR4, SR_CgaCtaId ;  /* 0x00000000000479c3 */ /* 0x002e620000008800 */
        /* <DEDUP_REMOVED lines=12> */
[----:B-1----:R2:W1:Y:S01]  /*07b0*/  SYNCS.EXCH.64 URZ, [UR4+0x40], UR8 ;  /* 0x0000400804ff75b2 */ /* 0x0024620008000100 */
[----:B------:R2:W1:Y:S01]  /*07c0*/  SYNCS.EXCH.64 URZ, [UR4+0x50], UR6 ;  /* 0x0000500604ff75b2 */ /* 0x0004620008000100 */
[----:B------:R2:W1:Y:S01]  /*07d0*/  SYNCS.EXCH.64 URZ, [UR4+0x48], UR8 ;  /* 0x0000480804ff75b2 */ /* 0x0004620008000100 */
[----:B------:R2:W1:Y:S02]  /*07e0*/  SYNCS.EXCH.64 URZ, [UR4+0x58], UR6 ;  /* 0x0000580604ff75b2 */ /* 0x0004640008000100 */
[----:B--2---:R-:W-:Y:S01]  /*07f0*/  NOP ;  /* 0x0000000000007918 */ /* 0x004fe20000000000 */
.L_x_10:
[----:B------:R-:W2:Y:S01]  /*0800*/  SHFL.IDX PT, R2, R85, RZ, 0x1f ;  /* 0x00001fff55027589 */ /* 0x000ea200000e0000 */
[----:B------:R-:W-:Y:S01]  /*0810*/  NOP ;  /* 0x0000000000007918 */ /* 0x000fe20000000000 */
[----:B--2---:R-:W-:-:S13]  /*0820*/  ISETP.NE.AND P0, PT, R2, 0x3, PT ;  /* 0x000000030200780c */ /* 0x004fda0003f05270 */
[----:B------:R-:W-:Y:S05]  /*0830*/  @P0 BRA `(.L_x_11) ;  /* 0x0000000000300947 */ /* 0x000fea0003800000 */
[----:B-1----:R-:W1:Y:S01]  /*0840*/  S2UR UR6, SR_CgaCtaId ;  /* 0x00000000000679c3 */ /* 0x002e620000008800 */
[----:B------:R-:W-:Y:S01]  /*0850*/  UMOV UR4, 0x400 ;  /* 0x0000040000047882 */ /* 0x000fe20000000000 */
[----:B------:R-:W-:Y:S01]  /*0860*/  UMOV UR5, 0x20 ;  /* 0x0000002000057882 */ /* 0x000fe20000000000 */
[----:B------:R-:W-:Y:S01]  /*0870*/  ELECT P0, URZ, PT ;  /* 0x0000000000ff782f */ /* 0x000fe20003800000 */
[----:B-1----:R-:W-:Y:S02]  /*0880*/  ULEA UR6, UR6, UR4, 0x18 ;  /* 0x0000000406067291 */ /* 0x002fe4000f8ec0ff */
[----:B------:R-:W-:-:S04]  /*0890*/  UIADD3 UR4, UPT, UPT, -UR5, 0x100000, URZ ;  /* 0x0010000005047890 */ /* 0x000fc8000fffe1ff */
[----:B------:R-:W-:Y:S02]  /*08a0*/  USHF.L.U32 UR5, UR4, 0xb, URZ ;  /* 0x0000000b04057899 */ /* 0x000fe400080006ff */
[----:B------:R-:W-:Y:S01]  /*08b0*/  USHF.L.U32 UR4, UR4, 0x1, URZ ;  /* 0x0000000104047899 */ /* 0x000fe200080006ff */
[----:B------:R-:W1:Y:S11]  /*08c0*/  FENCE.VIEW.ASYNC.S ;  /* 0x00000000000073c6 */ /* 0x000e760000000000 */
[----:B-1----:R2:W1:Y:S01]  /*08d0*/  SYNCS.EXCH.64 URZ, [UR6+0x60], UR4 ;  /* 0x0000600406ff75b2 */ /* 0x0024620008000100 */
[----:B------:R2:W1:Y:S02]  /*08e0*/  SYNCS.EXCH.64 URZ, [UR6+0x68], UR4 ;  /* 0x0000680406ff75b2 */ /* 0x0004640008000100 */
[----:B--2---:R-:W-:Y:S01]  /*08f0*/  NOP ;  /* 0x0000000000007918 */ /* 0x004fe20000000000 */
.L_x_11:
[----:B------:R-:W2:Y:S01]  /*0900*/  SHFL.IDX PT, R2, R85, RZ, 0x1f ;  /* 0x00001fff55027589 */ /* 0x000ea200000e0000 */
[----:B------:R-:W-:Y:S01]  /*0910*/  NOP ;  /* 0x0000000000007918 */ /* 0x000fe20000000000 */
[----:B--2---:R-:W-:-:S13]  /*0920*/  ISETP.NE.AND P0, PT, R2, 0x4, PT ;  /* 0x000000040200780c */ /* 0x004fda0003f05270 */
[----:B------:R-:W-:Y:S05]  /*0930*/  @P0 BRA `(.L_x_12) ;  /* 0x00000000004c0947 */ /* 0x000fea0003800000 */
[----:B-1----:R-:W1:Y:S01]  /*0940*/  S2UR UR6, SR_CgaCtaId ;  /* 0x00000000000679c3 */ /* 0x002e620000008800 */
[----:B------:R-:W-:Y:S01]  /*0950*/  UMOV UR4, 0x3a0 ;  /* 0x000003a000047882 */ /* 0x000fe20000000000 */
[----:B------:R-:W-:Y:S01]  /*0960*/  UMOV UR5, 0x400 ;  /* 0x0000040000057882 */ /* 0x000fe20000000000 */
[----:B------:R-:W-:Y:S01]  /*0970*/  USEL UR4, UR4, 0x320, UP3 ;  /* 0x0000032004047887 */ /* 0x000fe20009800000 */
[----:B------:R-:W-:Y:S01]  /*0980*/  UMOV UR8, 0x1 ;  /* 0x0000000100087882 */ /* 0x000fe20000000000 */
[----:B------:R-:W-:Y:S01]  /*0990*/  ELECT P0, URZ, PT ;  /* 0x0000000000ff782f */ /* 0x000fe20003800000 */
[----:B------:R-:W-:-:S04]  /*09a0*/  UIADD3 UR8, UPT, UPT, -UR8, 0x100000, URZ ;  /* 0x0010000008087890 */ /* 0x000fc8000fffe1ff */
[----:B------:R-:W-:Y:S02]  /*09b0*/  USHF.L.U32 UR9, UR8, 0xb, URZ ;  /* 0x0000000b08097899 */ /* 0x000fe400080006ff */
[----:B------:R-:W-:Y:S02]  /*09c0*/  USHF.L.U32 UR8, UR8, 0x1, URZ ;  /* 0x0000000108087899 */ /* 0x000fe400080006ff */
[----:B-1----:R-:W-:Y:S02]  /*09d0*/  ULEA UR6, UR6, UR5, 0x18 ;  /* 0x0000000506067291 */ /* 0x002fe4000f8ec0ff */
[----:B------:R-:W-:-:S04]  /*09e0*/  UIADD3 UR4, UPT, UPT, -UR4, 0x100000, URZ ;  /* 0x0010000004047890 */ /* 0x000fc8000fffe1ff */
[----:B------:R-:W-:Y:S02]  /*09f0*/  USHF.L.U32 UR5, UR4, 0xb, URZ ;  /* 0x0000000b04057899 */ /* 0x000fe400080006ff */
[----:B------:R-:W-:Y:S01]  /*0a00*/  USHF.L.U32 UR4, UR4, 0x1, URZ ;  /* 0x0000000104047899 */ /* 0x000fe200080006ff */
[----:B------:R-:W1:Y:S03]  /*0a10*/  FENCE.VIEW.ASYNC.S ;  /* 0x00000000000073c6 */ /* 0x000e660000000000 */
[----:B-1----:R2:W1:Y:S08]  /*0a20*/  SYNCS.EXCH.64 URZ, [UR6+0x70], UR8 ;  /* 0x0000700806ff75b2 */ /* 0x0024700008000100 */
[----:B------:R2:W1:Y:S01]  /*0a30*/  SYNCS.EXCH.64 URZ, [UR6+0x80], UR4 ;  /* 0x0000800406ff75b2 */ /* 0x0004620008000100 */
[----:B------:R2:W1:Y:S01]  /*0a40*/  SYNCS.EXCH.64 URZ, [UR6+0x78], UR8 ;  /* 0x0000780806ff75b2 */ /* 0x0004620008000100 */
[----:B------:R2:W1:Y:S02]  /*0a50*/  SYNCS.EXCH.64 URZ, [UR6+0x88], UR4 ;  /* 0x0000880406ff75b2 */ /* 0x0004640008000100 */
[----:B--2---:R-:W-:Y:S01]  /*0a60*/  NOP ;  /* 0x0000000000007918 */ /* 0x004fe20000000000 */
.L_x_12:
        /* <DEDUP_REMOVED lines=20> */
[----:B------:R2:W1:Y:S01]  /*0bb0*/  SYNCS.EXCH.64 URZ, [UR4+0xb8], UR6 ;  /* 0x0000b80604ff75b2 */ /* 0x0004620008000100 */
[----:B------:R2:W1:Y:S01]  /*0bc0*/  SYNCS.EXCH.64 URZ, [UR4+0xa0], UR8 ;  /* 0x0000a00804ff75b2 */ /* 0x0004620008000100 */
[----:B------:R2:W1:Y:S01]  /*0bd0*/  SYNCS.EXCH.64 URZ, [UR4+0xc0], UR6 ;  /* 0x0000c00604ff75b2 */ /* 0x0004620008000100 */
[----:B------:R2:W1:Y:S01]  /*0be0*/  SYNCS.EXCH.64 URZ, [UR4+0xa8], UR8 ;  /* 0x0000a80804ff75b2 */ /* 0x0004620008000100 */
[----:B------:R2:W1:Y:S02]  /*0bf0*/  SYNCS.EXCH.64 URZ, [UR4+0xc8], UR6 ;  /* 0x0000c80604ff75b2 */ /* 0x0004640008000100 */
[----:B--2---:R-:W-:Y:S01]  /*0c00*/  NOP ;  /* 0x0000000000007918 */ /* 0x004fe20000000000 */
.L_x_13:
[----:B------:R-:W2:Y:S01]  /*0c10*/  SHFL.IDX PT, R2, R85, RZ, 0x1f ;  /* 0x00001fff55027589 */ /* 0x000ea200000e0000 */
[----:B------:R-:W-:Y:S01]  /*0c20*/  NOP ;  /* 0x0000000000007918 */ /* 0x000fe20000000000 */
[----:B--2---:R-:W-:-:S13]  /*0c30*/  ISETP.NE.AND P0, PT, R2, 0x3, PT ;  /* 0x000000030200780c */ /* 0x004fda0003f05270 */
[----:B------:R-:W-:Y:S05]  /*0c40*/  @P0 BRA `(.L_x_14) ;  /* 0x0000000000380947 */ /* 0x000fea0003800000 */
[----:B------:R-:W2:Y:S01]  /*0c50*/  S2UR UR5, SR_CgaCtaId ;  /* 0x00000000000579c3 */ /* 0x000ea20000008800 */
[----:B-1----:R-:W-:Y:S01]  /*0c60*/  UMOV UR4, 0x400 ;  /* 0x0000040000047882 */ /* 0x002fe20000000000 */
[----:B------:R-:W-:Y:S01]  /*0c70*/  UMOV UR6, 0x20 ;  /* 0x0000002000067882 */ /* 0x000fe20000000000 */
[----:B------:R-:W-:Y:S01]  /*0c80*/  ELECT P0, URZ, PT ;  /* 0x0000000000ff782f */ /* 0x000fe20003800000 */
[----:B------:R-:W-:-:S04]  /*0c90*/  UIADD3 UR6, UPT, UPT, -UR6, 0x100000, URZ ;  /* 0x0010000006067890 */ /* 0x000fc8000fffe1ff */
[----:B------:R-:W-:Y:S02]  /*0ca0*/  USHF.L.U32 UR7, UR6, 0xb, URZ ;  /* 0x0000000b06077899 */ /* 0x000fe400080006ff */
[----:B------:R-:W-:Y:S02]  /*0cb0*/  USHF.L.U32 UR6, UR6, 0x1, URZ ;  /* 0x0000000106067899 */ /* 0x000fe400080006ff */
[----:B--2---:R-:W-:Y:S01]  /*0cc0*/  ULEA UR4, UR5, UR4, 0x18 ;  /* 0x0000000405047291 */ /* 0x004fe2000f8ec0ff */
[----:B------:R-:W1:Y:S11]  /*0cd0*/  FENCE.VIEW.ASYNC.S ;  /* 0x00000000000073c6 */ /* 0x000e760000000000 */
[----:B-1----:R2:W1:Y:S01]  /*0ce0*/  SYNCS.EXCH.64 URZ, [UR4+0xd0], UR6 ;  /* 0x0000d00604ff75b2 */ /* 0x0024620008000100 */
[----:B------:R2:W1:Y:S01]  /*0cf0*/  SYNCS.EXCH.64 URZ, [UR4+0xe0], UR6 ;  /* 0x0000e00604ff75b2 */ /* 0x0004620008000100 */
[----:B------:R2:W1:Y:S01]  /*0d00*/  SYNCS.EXCH.64 URZ, [UR4+0xd8], UR6 ;  /* 0x0000d80604ff75b2 */ /* 0x0004620008000100 */
[----:B------:R2:W1:Y:S02]  /*0d10*/  SYNCS.EXCH.64 URZ, [UR4+0xe8], UR6 ;  /* 0x0000e80604ff75b2 */ /* 0x0004640008000100 */
[----:B--2---:R-:W-:Y:S01]  /*0d20*/  NOP ;  /* 0x0000000000007918 */ /* 0x004fe20000000000 */
.L_x_14:
[----:B-1----:R-:W1:Y:S01]  /*0d30*/  LDCU UR4, c[0x0][0x36c] ;  /* 0x00006d80ff0477ac */ /* 0x002e620008000800 */
[----:B------:R-:W-:Y:S01]  /*0d40*/  ISETP.NE.OR P3, PT, R0, 0x2, !P3 ;  /* 0x000000020000780c */ /* 0x000fe20005f65670 */
[----:B------:R-:W-:Y:S01]  /*0d50*/  NOP ;  /* 0x0000000000007918 */ /* 0x000fe20000000000 */
[----:B------:R-:W-:Y:S01]  /*0d60*/  LOP3.LUT R0, R93, 0x1f, RZ, 0xc0, !PT ;  /* 0x0000001f5d007812 */ /* 0x000fe200078ec0ff */
[----:B------:R-:W-:Y:S02]  /*0d70*/  UISETP.NE.AND UP4, UPT, UR17, URZ, UPT ;  /* 0x000000ff1100728c */ /* 0x000fe4000bf85270 */
[----:B-1----:R-:W-:-:S09]  /*0d80*/  UISETP.EQ.U32.AND UP5, UPT, UR4, 0x1, UPT ;  /* 0x000000010400788c */ /* 0x002fd2000bfa2070 */
[----:B------:R-:W-:Y:S05]  /*0d90*/  BRA.U !UP5, `(.L_x_15) ;  /* 0x000000010d087547 */ /* 0x000fea000b800000 */
[----:B---34-:R-:W-:Y:S01]  /*0da0*/  UCGABAR_ARV ;  /* 0x00000000000079c7 */ /* 0x018fe20008000000 */
[----:B------:R-:W-:Y:S05]  /*0db0*/  BRA `(.L_x_16) ;  /* 0x0000000000047947 */ /* 0x000fea0003800000 */
.L_x_15:
[----:B---34-:R-:W-:Y:S01]  /*0dc0*/  NOP ;  /* 0x0000000000007918 */ /* 0x018fe20000000000 */
.L_x_16:
[----:B------:R-:W1:Y:S01]  /*0dd0*/  S2UR UR16, SR_CTAID.X ;  /* 0x00000000001079c3 */ /* 0x000e620000002500 */
[----:B------:R-:W-:-:S05]  /*0de0*/  CS2R.32 R3, SR_CgaSize ;  /* 0x0000000000037805 */ /* 0x000fca0000008a00 */
[----:B------:R-:W-:-:S05]  /*0df0*/  IMAD R3, R3, -0xa0, RZ ;  /* 0xffffff6003037824 */ /* 0x000fca00078e02ff */
[----:B------:R-:W-:-:S14]  /*0e00*/  R2UR UR5, R3 ;  /* 0x00000000030572ca */ /* 0x000fdc00000e0000 */
[----:B------:R-:W2:Y:S01]  /*0e10*/  LDCU UR5, c[0x0][UR5+0x2b0] ;  /* 0x00005600050577ac */ /* 0x000ea20008000800 */
[----:B------:R-:W-:-:S05]  /*0e20*/  CS2R.32 R3, SR_CgaSize ;  /* 0x0000000000037805 */ /* 0x000fca0000008a00 */
[----:B------:R-:W-:-:S05]  /*0e30*/  IMAD R3, R3, -0xa0, RZ ;  /* 0xffffff6003037824 */ /* 0x000fca00078e02ff */
[----:B------:R-:W-:-:S14]  /*0e40*/  R2UR UR4, R3 ;  /* 0x00000000030472ca */ /* 0x000fdc00000e0000 */
[----:B------:R-:W3:Y:S01]  /*0e50*/  LDCU UR4, c[0x0][UR4+0x2b4] ;  /* 0x00005680040477ac */ /* 0x000ee20008000800 */
[----:B------:R-:W4:Y:S01]  /*0e60*/  S2UR UR20, SR_CTAID.Y ;  /* 0x00000000001479c3 */ /* 0x000f220000002600 */
[----:B------:R-:W-:-:S05]  /*0e70*/  CS2R.32 R3, SR_CgaSize ;  /* 0x0000000000037805 */ /* 0x000fca0000008a00 */
[----:B------:R-:W-:-:S05]  /*0e80*/  IMAD R3, R3, -0xa0, RZ ;  /* 0xffffff6003037824 */ /* 0x000fca00078e02ff */
[----:B------:R-:W-:-:S14]  /*0e90*/  R2UR UR59, R3 ;  /* 0x00000000033b72ca */ /* 0x000fdc00000e0000 */
[----:B------:R-:W3:Y:S01]  /*0ea0*/  LDCU UR59, c[0x0][UR59+0x2a0] ;  /* 0x000054003b3b77ac */ /* 0x000ee20008000800 */
[----:B------:R-:W-:-:S05]  /*0eb0*/  CS2R.32 R3, SR_CgaSize ;  /* 0x0000000000037805 */ /* 0x000fca0000008a00 */
[----:B------:R-:W-:-:S05]  /*0ec0*/  IMAD R3, R3, -0xa0, RZ ;  /* 0xffffff6003037824 */ /* 0x000fca00078e02ff */
[----:B------:R-:W-:-:S14]  /*0ed0*/  R2UR UR62, R3 ;  /* 0x00000000033e72ca */ /* 0x000fdc00000e0000 */
[----:B------:R-:W3:Y:S01]  /*0ee0*/  LDCU UR62, c[0x0][UR62+0x2a4] ;  /* 0x000054803e3e77ac */ /* 0x000ee20008000800 */
[----:B------:R-:W3:Y:S01]  /*0ef0*/  S2UR UR7, SR_CgaCtaId ;  /* 0x00000000000779c3 */ /* 0x000ee20000008800 */
[----:B------:R-:W3:Y:S01]  /*0f00*/  LDCU UR21, c[0x0][0xb24] ;  /* 0x00016480ff1577ac */ /* 0x000ee20008000800 */
[----:B------:R-:W3:Y:S01]  /*0f10*/  LDCU UR42, c[0x0][0xb24] ;  /* 0x00016480ff2a77ac */ /* 0x000ee20008000800 */
[----:B-1----:R-:W-:Y:S01]  /*0f20*/  I2FP.F32.U32 R3, UR16 ;  /* 0x0000001000037c45 */ /* 0x002fe20008201000 */
[----:B------:R-:W1:Y:S04]  /*0f30*/  LDCU UR29, c[0x0][0xb30] ;  /* 0x00016600ff1d77ac */ /* 0x000e680008000800 */
[----:B--2---:R-:W-:Y:S01]  /*0f40*/  FMUL R3, R3, UR5 ;  /* 0x0000000503037c20 */ /* 0x004fe20008400000 */
[----:B------:R-:W-:Y:S01]  /*0f50*/  UMOV UR34, 0x5 ;  /* 0x0000000500227882 */ /* 0x000fe20000000000 */
[----:B----4-:R-:W-:-:S04]  /*0f60*/  I2FP.F32.U32 R2, UR20 ;  /* 0x0000001400027c45 */ /* 0x010fc80008201000 */
[----:B------:R-:W2:Y:S01]  /*0f70*/  F2I.U32.TRUNC.NTZ R3, R3 ;  /* 0x0000000300037305 */ /* 0x000ea2000020f000 */
[----:B---3--:R-:W-:Y:S01]  /*0f80*/  FMUL R2, R2, UR4 ;  /* 0x0000000402027c20 */ /* 0x008fe20008400000 */
[----:B------:R-:W-:Y:S02]  /*0f90*/  ULOP3.LUT UR5, UR7, 0x2, URZ, 0xc0, !UPT ;  /* 0x0000000207057892 */ /* 0x000fe4000f8ec0ff */
[----:B------:R-:W-:-:S04]  /*0fa0*/  ULOP3.LUT UR49, UR7, 0x1, URZ, 0xc0, !UPT ;  /* 0x0000000107317892 */ /* 0x000fc8000f8ec0ff */
[----:B------:R-:W3:Y:S01]  /*0fb0*/  F2I.U32.TRUNC.NTZ R2, R2 ;  /* 0x0000000200027305 */ /* 0x000ee2000020f000 */
[----:B------:R-:W-:Y:S02]  /*0fc0*/  UISETP.GT.U32.AND UP0, UPT, UR5, 0xffff, UPT ;  /* 0x0000ffff0500788c */ /* 0x000fe4000bf04070 */
[----:B------:R-:W-:Y:S02]  /*0fd0*/  UISETP.GT.U32.AND UP1, UPT, UR49, 0xffff, UPT ;  /* 0x0000ffff3100788c */ /* 0x000fe4000bf24070 */
[----:B------:R-:W-:Y:S01]  /*0fe0*/  USEL UR26, UR5, 0xffff, !UP0 ;  /* 0x0000ffff051a7887 */ /* 0x000fe2000c000000 */
[----:B--2---:R-:W-:Y:S01]  /*0ff0*/  R2UR UR4, R3 ;  /* 0x00000000030472ca */ /* 0x004fe200000e0000 */
[----:B------:R-:W-:Y:S02]  /*1000*/  USHF.R.U32.HI UR32, URZ, 0x1, UR7 ;  /* 0x00000001ff207899 */ /* 0x000fe40008011607 */
[----:B------:R-:W-:Y:S02]  /*1010*/  USHF.L.U32 UR31, UR7, 0x9, URZ ;  /* 0x00000009071f7899 */ /* 0x000fe400080006ff */
[----:B------:R-:W-:-:S02]  /*1020*/  USHF.L.U32 UR30, UR7, 0xb, URZ ;  /* 0x0000000b071e7899 */ /* 0x000fc400080006ff */
[----:B------:R-:W-:Y:S01]  /*1030*/  USEL UR27, UR49, 0xffff, !UP1 ;  /* 0x0000ffff311b7887 */ /* 0x000fe2000c800000 */
[----:B---3--:R-:W-:Y:S02]  /*1040*/  R2UR UR6, R2 ;  /* 0x00000000020672ca */ /* 0x008fe400000e0000 */
[----:B------:R-:W-:-:S03]  /*1050*/  PRMT R2, RZ, 0x7610, R2 ;  /* 0x00007610ff027816 */ /* 0x000fc60000000002 */
[----:B------:R-:W-:-:S04]  /*1060*/  UIADD3 UR5, UPT, UPT, -UR4, URZ, URZ ;  /* 0x000000ff04057290 */ /* 0x000fc8000fffe1ff */
[----:B------:R-:W-:-:S04]  /*1070*/  UIMAD UR59, UR59, UR5, UR16 ;  /* 0x000000053b3b72a4 */ /* 0x000fc8000f8e0210 */
[----:B------:R-:W-:-:S04]  /*1080*/  UIADD3 UR4, UPT, UPT, -UR6, URZ, URZ ;  /* 0x000000ff06047290 */ /* 0x000fc8000fffe1ff */
[----:B------:R-:W-:Y:S01]  /*1090*/  UIMAD UR62, UR62, UR4, UR20 ;  /* 0x000000043e3e72a4 */ /* 0x000fe2000f8e0214 */
[----:B-1----:R-:W-:Y:S11]  /*10a0*/  BRA.U UP4, `(.L_x_17) ;  /* 0x00000001043c7547 */ /* 0x002ff6000b800000 */
[----:B------:R-:W-:Y:S02]  /*10b0*/  UISETP.NE.AND UP0, UPT, UR62, URZ, UPT ;  /* 0x000000ff3e00728c */ /* 0x000fe4000bf05270 */
[----:B------:R-:W-:Y:S02]  /*10c0*/  UISETP.NE.AND UP1, UPT, UR62, 0x1, UPT ;  /* 0x000000013e00788c */ /* 0x000fe4000bf25270 */
[----:B------:R-:W-:Y:S02]  /*10d0*/  UISETP.NE.AND UP2, UPT, UR59, URZ, UP0 ;  /* 0x000000ff3b00728c */ /* 0x000fe40008745270 */
[----:B------:R-:W-:Y:S02]  /*10e0*/  USEL UR4, URZ, 0x2, UP0 ;  /* 0x00000002ff047887 */ /* 0x000fe40008000000 */
[----:B------:R-:W-:Y:S02]  /*10f0*/  USEL UR8, URZ, 0x1, UP2 ;  /* 0x00000001ff087887 */ /* 0x000fe40009000000 */
[----:B------:R-:W-:-:S02]  /*1100*/  UISETP.NE.AND UP2, UPT, UR59, URZ, UPT ;  /* 0x000000ff3b00728c */ /* 0x000fc4000bf45270 */
[----:B------:R-:W-:Y:S02]  /*1110*/  USEL UR5, URZ, 0x4, UP1 ;  /* 0x00000004ff057887 */ /* 0x000fe40008800000 */
[----:B------:R-:W-:Y:S02]  /*1120*/  UISETP.NE.AND UP0, UPT, UR59, 0x1, UPT ;  /* 0x000000013b00788c */ /* 0x000fe4000bf05270 */
[----:B------:R-:W-:Y:S02]  /*1130*/  USEL UR6, URZ, 0x8, UP1 ;  /* 0x00000008ff067887 */ /* 0x000fe40008800000 */
[----:B------:R-:W-:Y:S02]  /*1140*/  USEL UR7, UR5, 0x4, UP2 ;  /* 0x0000000405077887 */ /* 0x000fe40009000000 */
[----:B------:R-:W-:Y:S02]  /*1150*/  USEL UR4, UR4, 0x2, UP0 ;  /* 0x0000000204047887 */ /* 0x000fe40008000000 */
[----:B------:R-:W-:-:S02]  /*1160*/  USEL UR5, UR6, 0x8, UP0 ;  /* 0x0000000806057887 */ /* 0x000fc40008000000 */
[----:B------:R-:W-:-:S04]  /*1170*/  UIADD3 UR4, UPT, UPT, UR4, UR7, UR8 ;  /* 0x0000000704047290 */ /* 0x000fc8000fffe008 */
[----:B------:R-:W-:-:S06]  /*1180*/  UIADD3 UR4, UPT, UPT, UR4, UR5, URZ ;  /* 0x0000000504047290 */ /* 0x000fcc000fffe0ff */
[----:B------:R-:W-:-:S07]  /*1190*/  MOV R2, UR4 ;  /* 0x0000000400027c02 */ /* 0x000fce0008000f00 */
.L_x_17:
[----:B------:R-:W1:Y:S01]  /*11a0*/  S2UR UR36, SR_CTAID.Z ;  /* 0x00000000002479c3 */ /* 0x000e620000002700 */
[----:B------:R-:W-:Y:S01]  /*11b0*/  UISETP.GE.AND UP0, UPT, UR21, 0x1, UPT ;  /* 0x000000011500788c */ /* 0x000fe2000bf06270 */
[----:B------:R-:W-:-:S08]  /*11c0*/  UMOV UR33, 0x3 ;  /* 0x0000000300217882 */ /* 0x000fd00000000000 */
[----:B------:R-:W-:Y:S05]  /*11d0*/  BRA.U !UP0, `(.L_x_18) ;  /* 0x0000000108d47547 */ /* 0x000fea000b800000 */
[----:B------:R-:W2:Y:S01]  /*11e0*/  LDCU.128 UR12, c[0x0][0xb10] ;  /* 0x00016200ff0c77ac */ /* 0x000ea20008000c00 */
[----:B------:R-:W3:Y:S01]  /*11f0*/  LDCU UR6, c[0x0][0x370] ;  /* 0x00006e00ff0677ac */ /* 0x000ee20008000800 */
[----:B------:R-:W4:Y:S01]  /*1200*/  LDCU UR5, c[0x0][0x374] ;  /* 0x00006e80ff0577ac */ /* 0x000f220008000800 */
[----:B------:R-:W1:Y:S01]  /*1210*/  LDCU UR28, c[0x0][0xb0c] ;  /* 0x00016180ff1c77ac */ /* 0x000e620008000800 */
[----:B------:R-:W1:Y:S01]  /*1220*/  LDCU UR4, c[0x0][0xb20] ;  /* 0x00016400ff0477ac */ /* 0x000e620008000800 */
[----:B------:R-:W1:Y:S01]  /*1230*/  LDCU.64 UR8, c[0x0][0xb28] ;  /* 0x00016500ff0877ac */ /* 0x000e620008000a00 */
[----:B--2---:R-:W-:Y:S02]  /*1240*/  UISETP.NE.AND UP0, UPT, UR14, 0x1, UPT ;  /* 0x000000010e00788c */ /* 0x004fe4000bf05270 */
[----:B----4-:R-:W-:Y:S02]  /*1250*/  UIMAD.WIDE.U32 UR10, UR5, UR15, URZ ;  /* 0x0000000f050a72a5 */ /* 0x010fe4000f8e00ff */
[----:B---3--:R-:W-:-:S02]  /*1260*/  UIMAD.WIDE.U32 UR22, UR6, UR12, URZ ;  /* 0x0000000c061672a5 */ /* 0x008fc4000f8e00ff */
[----:B-1----:R-:W-:Y:S02]  /*1270*/  UISETP.NE.AND UP1, UPT, UR28, 0x1, UPT ;  /* 0x000000011c00788c */ /* 0x002fe4000bf25270 */
[----:B------:R-:W-:Y:S01]  /*1280*/  UISETP.NE.AND UP2, UPT, UR21, 0x1, UPT ;  /* 0x000000011500788c */ /* 0x000fe2000bf45270 */
[----:B------:R-:W-:Y:S02]  /*1290*/  UMOV UR10, UR11 ;  /* 0x0000000b000a7c82 */ /* 0x000fe40008000000 */
[----:B------:R-:W-:Y:S01]  /*12a0*/  UMOV UR22, UR23 ;  /* 0x0000001700167c82 */ /* 0x000fe20008000000 */
[----:B------:R-:W-:Y:S02]  /*12b0*/  @UP0 USHF.R.U32.HI UR5, URZ, UR4, UR10 ;  /* 0x00000004ff050299 */ /* 0x000fe4000801160a */
[----:B------:R-:W-:Y:S02]  /*12c0*/  UIMAD.WIDE.U32 UR24, UR20, UR15, URZ ;  /* 0x0000000f141872a5 */ /* 0x000fe4000f8e00ff */
[----:B------:R-:W-:-:S02]  /*12d0*/  UIMAD.WIDE.U32 UR10, UR5, UR8, URZ ;  /* 0x00000008050a72a5 */ /* 0x000fc4000f8e00ff */
[----:B------:R-:W-:Y:S02]  /*12e0*/  @UP1 USHF.R.U32.HI UR6, URZ, UR13, UR22 ;  /* 0x0000000dff061299 */ /* 0x000fe40008011616 */
[----:B------:R-:W-:Y:S02]  /*12f0*/  UIMAD.WIDE.U32 UR18, UR16, UR12, URZ ;  /* 0x0000000c101272a5 */ /* 0x000fe4000f8e00ff */
[----:B------:R-:W-:Y:S01]  /*1300*/  UIMAD.WIDE.U32 UR22, UR6, UR8, URZ ;  /* 0x00000008061672a5 */ /* 0x000fe2000f8e00ff */
[----:B------:R-:W-:Y:S01]  /*1310*/  UMOV UR24, UR25 ;  /* 0x0000001900187c82 */ /* 0x000fe20008000000 */
[----:B------:R-:W-:Y:S01]  /*1320*/  UMOV UR10, UR11 ;  /* 0x0000000b000a7c82 */ /* 0x000fe20008000000 */
[----:B------:R-:W-:Y:S02]  /*1330*/  USHF.R.U32.HI UR24, URZ, UR4, UR24 ;  /* 0x00000004ff187299 */ /* 0x000fe40008011618 */
[----:B------:R-:W-:Y:S02]  /*1340*/  @UP2 USHF.R.U32.HI UR5, URZ, UR9, UR10 ;  /* 0x00000009ff052299 */ /* 0x000fe4000801160a */
[----:B------:R-:W-:Y:S01]  /*1350*/  UMOV UR7, UR23 ;  /* 0x0000001700077c82 */ /* 0x000fe20008000000 */
[----:B------:R-:W-:Y:S01]  /*1360*/  UMOV UR18, UR19 ;  /* 0x0000001300127c82 */ /* 0x000fe20008000000 */
[----:B------:R-:W-:-:S02]  /*1370*/  @UP2 USHF.R.U32.HI UR6, URZ, UR9, UR7 ;  /* 0x00000009ff062299 */ /* 0x000fc40008011607 */
[----:B------:R-:W-:Y:S02]  /*1380*/  USHF.R.U32.HI UR18, URZ, UR13, UR18 ;  /* 0x0000000dff127299 */ /* 0x000fe40008011612 */
[----:B------:R-:W-:Y:S02]  /*1390*/  USEL UR4, UR20, UR24, !UP0 ;  /* 0x0000001814047287 */ /* 0x000fe4000c000000 */
[----:B------:R-:W-:Y:S02]  /*13a0*/  UIMAD UR7, UR5, UR21, URZ ;  /* 0x00000015050772a4 */ /* 0x000fe4000f8e02ff */
[----:B------:R-:W-:Y:S02]  /*13b0*/  USEL UR5, UR16, UR18, !UP1 ;  /* 0x0000001210057287 */ /* 0x000fe4000c800000 */
[----:B------:R-:W-:Y:S02]  /*13c0*/  UIMAD UR12, UR6, UR21, URZ ;  /* 0x00000015060c72a4 */ /* 0x000fe4000f8e02ff */
[----:B------:R-:W-:-:S02]  /*13d0*/  UISETP.GE.AND UP0, UPT, UR4, UR7, UPT ;  /* 0x000000070400728c */ /* 0x000fc4000bf06270 */
[----:B------:R-:W-:Y:S02]  /*13e0*/  UIMAD.WIDE.U32 UR10, UR4, UR8, URZ ;  /* 0x00000008040a72a5 */ /* 0x000fe4000f8e00ff */
[----:B------:R-:W-:Y:S02]  /*13f0*/  UISETP.GE.OR UP0, UPT, UR5, UR12, UP0 ;  /* 0x0000000c0500728c */ /* 0x000fe40008706670 */
[----:B------:R-:W-:Y:S02]  /*1400*/  UIMAD.WIDE.U32 UR12, UR5, UR8, URZ ;  /* 0x00000008050c72a5 */ /* 0x000fe4000f8e00ff */
[----:B------:R-:W-:Y:S01]  /*1410*/  UIADD3 UR10, UPT, UPT, -UR4, URZ, URZ ;  /* 0x000000ff040a7290 */ /* 0x000fe2000fffe1ff */
[----:B------:R-:W-:Y:S01]  /*1420*/  UMOV UR8, UR11 ;  /* 0x0000000b00087c82 */ /* 0x000fe20008000000 */
[----:B------:R-:W-:Y:S02]  /*1430*/  UIADD3 UR11, UPT, UPT, -UR5, URZ, URZ ;  /* 0x000000ff050b7290 */ /* 0x000fe4000fffe1ff */
[----:B------:R-:W-:-:S03]  /*1440*/  USHF.R.U32.HI UR8, URZ, UR9, UR8 ;  /* 0x00000009ff087299 */ /* 0x000fc60008011608 */
[----:B------:R-:W-:Y:S01]  /*1450*/  @!UP0 UMOV UR7, UR13 ;  /* 0x0000000d00078c82 */ /* 0x000fe20008000000 */
[----:B------:R-:W-:Y:S02]  /*1460*/  UIMAD UR20, UR14, UR10, UR20 ;  /* 0x0000000a0e1472a4 */ /* 0x000fe4000f8e0214 */
[----:B------:R-:W-:Y:S02]  /*1470*/  USEL UR8, UR4, UR8, !UP2 ;  /* 0x0000000804087287 */ /* 0x000fe4000d000000 */
[----:B------:R-:W-:Y:S02]  /*1480*/  @!UP0 USHF.R.U32.HI UR7, URZ, UR9, UR7 ;  /* 0x00000009ff078299 */ /* 0x000fe40008011607 */
[----:B------:R-:W-:Y:S02]  /*1490*/  UIADD3 UR9, UPT, UPT, -UR8, URZ, URZ ;  /* 0x000000ff08097290 */ /* 0x000fe4000fffe1ff */
[----:B------:R-:W-:Y:S02]  /*14a0*/  @!UP0 USEL UR7, UR5, UR7, !UP2 ;  /* 0x0000000705078287 */ /* 0x000fe4000d000000 */
[----:B------:R-:W-:-:S02]  /*14b0*/  UIMAD UR9, UR21, UR9, UR4 ;  /* 0x00000009150972a4 */ /* 0x000fc4000f8e0204 */
[----:B------:R-:W-:Y:S02]  /*14c0*/  @!UP0 UIADD3 UR8, UPT, UPT, UR8, -UR7, URZ ;  /* 0x8000000708088290 */ /* 0x000fe4000fffe0ff */
[----:B------:R-:W-:Y:S02]  /*14d0*/  @!UP0 UIMAD UR6, UR9, UR6, UR7 ;  /* 0x00000006090682a4 */ /* 0x000fe4000f8e0207 */
[----:B------:R-:W-:Y:S02]  /*14e0*/  @!UP0 UIMAD UR4, UR8, UR21, UR5 ;  /* 0x00000015080482a4 */ /* 0x000fe4000f8e0205 */
[----:B------:R-:W-:Y:S02]  /*14f0*/  UIMAD UR16, UR28, UR11, UR16 ;  /* 0x0000000b1c1072a4 */ /* 0x000fe4000f8e0210 */
[----:B------:R-:W-:Y:S01]  /*1500*/  UIMAD UR20, UR4, UR14, UR20 ;  /* 0x0000000e041472a4 */ /* 0x000fe2000f8e0214 */
[----:B------:R-:W-:Y:S02]  /*1510*/  @!UP0 UMOV UR5, UR6 ;  /* 0x0000000600058c82 */ /* 0x000fe40008000000 */
[----:B------:R-:W-:-:S12]  /*1520*/  UIMAD UR16, UR5, UR28, UR16 ;  /* 0x0000001c051072a4 */ /* 0x000fd8000f8e0210 */
.L_x_18:
[----:B------:R-:W-:Y:S02]  /*1530*/  UISETP.NE.AND UP1, UPT, UR29, 0x1, UPT ;  /* 0x000000011d00788c */ /* 0x000fe4000bf25270 */
[----:B------:R-:W-:Y:S02]  /*1540*/  ULOP3.LUT UR27, UR27, 0xffff, URZ, 0xc0, !UPT ;  /* 0x0000ffff1b1b7892 */ /* 0x000fe4000f8ec0ff */
[----:B------:R-:W-:Y:S02]  /*1550*/  ULOP3.LUT UR26, UR26, 0xffff, URZ, 0xc0, !UPT ;  /* 0x0000ffff1a1a7892 */ /* 0x000fe4000f8ec0ff */
[----:B------:R-:W-:Y:S02]  /*1560*/  UISETP.NE.AND UP0, UPT, UR17, 0x2, UPT ;  /* 0x000000021100788c */ /* 0x000fe4000bf05270 */
[----:B------:R-:W-:Y:S02]  /*1570*/  ULOP3.LUT UR31, UR31, 0x400, URZ, 0xc0, !UPT ;  /* 0x000004001f1f7892 */ /* 0x000fe4000f8ec0ff */
[----:B------:R-:W-:-:S02]  /*1580*/  ULOP3.LUT UR30, UR30, 0x800, URZ, 0xc0, !UPT ;  /* 0x000008001e1e7892 */ /* 0x000fc4000f8ec0ff */
[----:B------:R-:W-:Y:S02]  /*1590*/  USHF.L.U32 UR27, UR34, UR27, URZ ;  /* 0x0000001b221b7299 */ /* 0x000fe400080006ff */
[----:B------:R-:W-:Y:S01]  /*15a0*/  USHF.L.U32 UR26, UR33, UR26, URZ ;  /* 0x0000001a211a7299 */ /* 0x000fe200080006ff */
[----:B------:R-:W-:Y:S11]  /*15b0*/  BRA.U UP1, `(.L_x_19) ;  /* 0x0000000101447547 */ /* 0x000ff6000b800000 */
[----:B------:R-:W2:Y:S01]  /*15c0*/  LDCU.128 UR8, c[0x0][0xb10] ;  /* 0x00016200ff0877ac */ /* 0x000ea20008000c00 */
[----:B------:R-:W3:Y:S01]  /*15d0*/  LDCU UR12, c[0x0][0xb0c] ;  /* 0x00016180ff0c77ac */ /* 0x000ee20008000800 */
[----:B------:R-:W4:Y:S01]  /*15e0*/  LDCU UR13, c[0x0][0xb20] ;  /* 0x00016400ff0d77ac */ /* 0x000f220008000800 */
[----:B--2---:R-:W-:Y:S02]  /*15f0*/  UIMAD.WIDE.U32 UR6, UR16, UR8, URZ ;  /* 0x00000008100672a5 */ /* 0x004fe4000f8e00ff */
[----:B------:R-:W-:Y:S02]  /*1600*/  UIMAD.WIDE.U32 UR4, UR20, UR11, URZ ;  /* 0x0000000b140472a5 */ /* 0x000fe4000f8e00ff */
[----:B---3--:R-:W-:Y:S02]  /*1610*/  UISETP.NE.AND UP2, UPT, UR12, 0x1, UPT ;  /* 0x000000010c00788c */ /* 0x008fe4000bf45270 */
[----:B------:R-:W-:Y:S01]  /*1620*/  UISETP.NE.AND UP1, UPT, UR10, 0x1, UPT ;  /* 0x000000010a00788c */ /* 0x000fe2000bf25270 */
[----:B------:R-:W-:-:S02]  /*1630*/  UMOV UR6, UR7 ;  /* 0x0000000700067c82 */ /* 0x000fc40008000000 */
[----:B------:R-:W-:Y:S01]  /*1640*/  UMOV UR4, UR5 ;  /* 0x0000000500047c82 */ /* 0x000fe20008000000 */
[----:B------:R-:W-:Y:S02]  /*1650*/  USHF.R.U32.HI UR6, URZ, UR9, UR6 ;  /* 0x00000009ff067299 */ /* 0x000fe40008011606 */
[----:B----4-:R-:W-:Y:S02]  /*1660*/  USHF.R.U32.HI UR4, URZ, UR13, UR4 ;  /* 0x0000000dff047299 */ /* 0x010fe40008011604 */
[----:B------:R-:W-:Y:S02]  /*1670*/  USEL UR5, UR16, UR6, !UP2 ;  /* 0x0000000610057287 */ /* 0x000fe4000d000000 */
[----:B------:R-:W-:-:S04]  /*1680*/  USEL UR4, UR20, UR4, !UP1 ;  /* 0x0000000414047287 */ /* 0x000fc8000c800000 */
[----:B------:R-:W-:Y:S02]  /*1690*/  UIADD3 UR6, UPT, UPT, UR5, -UR4, URZ ;  /* 0x8000000405067290 */ /* 0x000fe4000fffe0ff */
[----:B------:R-:W-:Y:S02]  /*16a0*/  UIADD3 UR4, UPT, UPT, -UR5, UR4, URZ ;  /* 0x0000000405047290 */ /* 0x000fe4000fffe1ff */
[----:B------:R-:W-:Y:S02]  /*16b0*/  UIMAD UR20, UR6, UR10, UR20 ;  /* 0x0000000a061472a4 */ /* 0x000fe4000f8e0214 */
[----:B------:R-:W-:-:S12]  /*16c0*/  UIMAD UR16, UR4, UR12, UR16 ;  /* 0x0000000c041072a4 */ /* 0x000fd8000f8e0210 */
.L_x_19:
[----:B------:R-:W-:Y:S05]  /*16d0*/  BRA.U !UP5, `(.L_x_20) ;  /* 0x000000010d0c7547 */ /* 0x000fea000b800000 */
[----:B------:R-:W-:Y:S01]  /*16e0*/  UCGABAR_WAIT ;  /* 0x0000000000007dc7 */ /* 0x000fe20008000000 */
[----:B------:R-:W-:Y:S01]  /*16f0*/  CCTL.IVALL ;  /* 0x00000000ff00798f */ /* 0x000fe20002000000 */
[----:B------:R-:W-:Y:S05]  /*1700*/  BRA `(.L_x_21) ;  /* 0x0000000000047947 */ /* 0x000fea0003800000 */
.L_x_20:
[----:B------:R-:W-:Y:S06]  /*1710*/  BAR.SYNC.DEFER_BLOCKING 0x0 ;  /* 0x0000000000007b1d */ /* 0x000fec0000010000 */
.L_x_21:
[----:B------:R-:W-:Y:S05]  /*1720*/  BRA.U UP0, `(.L_x_22) ;  /* 0x0000001100c47547 */ /* 0x000fea000b800000 */
[----:B------:R-:W2:Y:S01]  /*1730*/  LDCU UR7, c[0x0][0x38c] ;  /* 0x00007180ff0777ac */ /* 0x000ea20008000800 */
[----:B------:R-:W3:Y:S01]  /*1740*/  S2UR UR8, SR_CgaCtaId ;  /* 0x00000000000879c3 */ /* 0x000ee20000008800 */
[----:B------:R-:W-:Y:S01]  /*1750*/  PLOP3.LUT P1, PT, PT, PT, UP3, 0x80, 0x8 ;  /* 0x000000000008781c */ /* 0x000fe20003f2f038 */
[----:B------:R-:W-:Y:S01]  /*1760*/  IMAD.MOV.U32 R12, RZ, RZ, 0x1 ;  /* 0x00000001ff0c7424 */ /* 0x000fe200078e00ff */
[----:B------:R-:W-:Y:S01]  /*1770*/  UMOV UR21, 0x400 ;  /* 0x0000040000157882 */ /* 0x000fe20000000000 */
[----:B------:R-:W-:Y:S01]  /*1780*/  UISETP.NE.AND UP1, UPT, UR17, URZ, UPT ;  /* 0x000000ff1100728c */ /* 0x000fe2000bf25270 */
[----:B------:R-:W-:Y:S01]  /*1790*/  ISETP.EQ.OR P2, PT, R0, RZ, P3 ;  /* 0x000000ff0000720c */ /* 0x000fe20001f42670 */
[----:B------:R-:W-:Y:S01]  /*17a0*/  USHF.L.U32 UR5, UR32, 0x5, URZ ;  /* 0x0000000520057899 */ /* 0x000fe200080006ff */
[----:B------:R-:W-:Y:S02]  /*17b0*/  PLOP3.LUT P1, PT, P1, PT, PT, 0x8, 0x80 ;  /* 0x000000000080781c */ /* 0x000fe40000f2e170 */
[----:B------:R-:W-:Y:S01]  /*17c0*/  CS2R R10, SRZ ;  /* 0x00000000000a7805 */ /* 0x000fe2000001ff00 */
[----:B------:R-:W-:Y:S01]  /*17d0*/  IMAD.MOV.U32 R9, RZ, RZ, RZ ;  /* 0x000000ffff097224 */ /* 0x000fe200078e00ff */
[----:B------:R-:W4:Y:S01]  /*17e0*/  LDCU UR43, c[0x0][0x370] ;  /* 0x00006e00ff2b77ac */ /* 0x000f220008000800 */
[----:B------:R-:W-:Y:S01]  /*17f0*/  IMAD.MOV.U32 R8, RZ, RZ, 0x1 ;  /* 0x00000001ff087424 */ /* 0x000fe200078e00ff */
[----:B------:R-:W-:Y:S01]  /*1800*/  USEL UR25, UR38, 0x2, UP1 ;  /* 0x0000000226197887 */ /* 0x000fe20008800000 */
[----:B------:R-:W1:Y:S01]  /*1810*/  LDCU.64 UR28, c[0x0][0x348] ;  /* 0x00006900ff1c77ac */ /* 0x000e620008000a00 */
[----:B--2---:R-:W-:-:S02]  /*1820*/  UIADD3 UR6, UPT, UPT, UR7, 0x1f, URZ ;  /* 0x0000001f07067890 */ /* 0x004fc4000fffe0ff */
[----:B------:R-:W-:Y:S02]  /*1830*/  UIADD3 UR48, UPT, UPT, UR7, 0x3e, URZ ;  /* 0x0000003e07307890 */ /* 0x000fe4000fffe0ff */
[----:B------:R-:W-:Y:S02]  /*1840*/  USHF.R.S32.HI UR4, URZ, 0x1f, UR6 ;  /* 0x0000001fff047899 */ /* 0x000fe40008011406 */
[----:B---3--:R-:W-:Y:S02]  /*1850*/  ULEA UR21, UR8, UR21, 0x18 ;  /* 0x0000001508157291 */ /* 0x008fe4000f8ec0ff */
[----:B------:R-:W-:Y:S02]  /*1860*/  ULEA.HI UR4, UR4, UR6, URZ, 0x5 ;  /* 0x0000000604047291 */ /* 0x000fe4000f8f28ff */
[----:B------:R-:W-:Y:S02]  /*1870*/  UIADD3 UR6, UPT, UPT, UR7, -0x1, URZ ;  /* 0xffffffff07067890 */ /* 0x000fe4000fffe0ff */
[----:B------:R-:W-:-:S02]  /*1880*/  USHF.R.S32.HI UR45, URZ, 0x5, UR4 ;  /* 0x00000005ff2d7899 */ /* 0x000fc40008011404 */
[----:B------:R-:W-:Y:S02]  /*1890*/  UISETP.GE.U32.AND UP2, UPT, UR6, -0x3f, UPT ;  /* 0xffffffc10600788c */ /* 0x000fe4000bf46070 */
[----:B------:R-:W-:Y:S01]  /*18a0*/  UISETP.LT.U32.AND UP0, UPT, UR45, 0x4, UPT ;  /* 0x000000042d00788c */ /* 0x000fe2000bf01070 */
[----:B------:R-:W2:Y:S03]  /*18b0*/  LDCU UR41, c[0x0][0x374] ;  /* 0x00006e80ff2977ac */ /* 0x000ea60008000800 */
[----:B------:R-:W-:Y:S02]  /*18c0*/  USEL UR44, UR45, 0x4, UP0 ;  /* 0x000000042d2c7887 */ /* 0x000fe40008000000 */
[----:B------:R-:W-:Y:S02]  /*18d0*/  ULOP3.LUT UR46, UR5, 0x20, URZ, 0xe2, !UPT ;  /* 0x00000020052e7892 */ /* 0x000fe4000f8ee2ff */
[----:B------:R-:W-:-:S02]  /*18e0*/  UIADD3 UR24, UPT, UPT, UR44, -0x1, URZ ;  /* 0xffffffff2c187890 */ /* 0x000fc4000fffe0ff */
[----:B------:R-:W-:Y:S02]  /*18f0*/  @UP2 UIADD3 UR24, UPT, UPT, UR44, URZ, URZ ;  /* 0x000000ff2c182290 */ /* 0x000fe4000fffe0ff */
[----:B------:R-:W-:Y:S02]  /*1900*/  UIADD3 UR38, UPT, UPT, UR21, 0x4400, UR31 ;  /* 0x0000440015267890 */ /* 0x000fe4000fffe01f */
[----:B------:R-:W-:Y:S02]  /*1910*/  UIADD3 UR37, UPT, UPT, UR21, 0x6400, UR30 ;  /* 0x0000640015257890 */ /* 0x000fe4000fffe01e */
[----:B------:R-:W-:Y:S02]  /*1920*/  UIADD3 UR47, UPT, UPT, UR45, -UR44, URZ ;  /* 0x8000002c2d2f7290 */ /* 0x000fe4000fffe0ff */
[----:B------:R-:W-:Y:S01]  /*1930*/  UIADD3 UR24, UPT, UPT, UR24, 0x1, URZ ;  /* 0x0000000118187890 */ /* 0x000fe2000fffe0ff */
[----:B-12-4-:R-:W-:-:S11]  /*1940*/  UMOV UR7, URZ ;  /* 0x000000ff00077c82 */ /* 0x016fd60008000000 */
.L_x_42:
[----:B-1----:R-:W1:Y:S02]  /*1950*/  S2UR UR4, SR_CgaCtaId ;  /* 0x00000000000479c3 */ /* 0x002e640000008800 */
[----:B-1----:R-:W-:-:S09]  /*1960*/  UISETP.NE.AND UP0, UPT, UR4, URZ, UPT ;  /* 0x000000ff0400728c */ /* 0x002fd2000bf05270 */
[----:B------:R-:W-:Y:S05]  /*1970*/  BRA.U UP0, `(.L_x_23) ;  /* 0x0000000100287547 */ /* 0x000fea000b800000 */
[----:B------:R-:W-:Y:S02]  /*1980*/  LEA R0, R9, UR21, 0x3 ;  /* 0x0000001509007c11 */ /* 0x000fe4000f8e18ff */
[----:B------:R-:W-:-:S04]  /*1990*/  SHF.L.U32 R3, R8, 0x1f, RZ ;  /* 0x0000001f08037819 */ /* 0x000fc800000006ff */
[----:B------:R-:W1:Y:S02]  /*19a0*/  SYNCS.PHASECHK.TRANS64.TRYWAIT P0, [R0+URZ+0xe0], R3 ;  /* 0x0000e003000075a7 */ /* 0x000e6400080011ff */
[----:B-1----:R-:W-:Y:S05]  /*19b0*/  @!P0 BRA `(.L_x_24) ;  /* 0x0000005c00a48947 */ /* 0x002fea0003800000 */
.L_x_112:
[----:B------:R2:W-:Y:S01]  /*19c0*/  SYNCS.ARRIVE.TRANS64.A1T0 RZ, [R0+URZ+0xd0], RZ ;  /* 0x0000d0ff00ff79a7 */ /* 0x0005e200081000ff */
[----:B------:R-:W-:-:S05]  /*19d0*/  VIADD R9, R9, 0x1 ;  /* 0x0000000109097836 */ /* 0x000fca0000000000 */
[----:B------:R-:W-:-:S04]  /*19e0*/  ISETP.NE.AND P0, PT, R9, 0x2, PT ;  /* 0x000000020900780c */ /* 0x000fc80003f05270 */
[----:B-1----:R-:W-:Y:S02]  /*19f0*/  SEL R3, RZ, 0x1, P0 ;  /* 0x00000001ff037807 */ /* 0x002fe40000000000 */
[----:B------:R-:W-:Y:S02]  /*1a00*/  SEL R9, R9, RZ, P0 ;  /* 0x000000ff09097207 */ /* 0x000fe40000000000 */
[----:B------:R-:W-:-:S07]  /*1a10*/  LOP3.LUT R8, R8, R3, RZ, 0x3c, !PT ;  /* 0x0000000308087212 */ /* 0x000fce00078e3cff */
.L_x_23:
[----:B------:R-:W-:Y:S01]  /*1a20*/  ULEA UR4, UR7, UR21, 0x3 ;  /* 0x0000001507047291 */ /* 0x000fe2000f8e18ff */
[----:B--2---:R-:W-:Y:S01]  /*1a30*/  SHF.L.U32 R0, R12, 0x1f, RZ ;  /* 0x0000001f0c007819 */ /* 0x004fe200000006ff */
[----:B------:R-:W-:Y:S02]  /*1a40*/  UISETP.GE.U32.AND UP0, UPT, UR48, 0x3f, UPT ;  /* 0x0000003f3000788c */ /* 0x000fe4000bf06070 */
[----:B------:R-:W-:Y:S02]  /*1a50*/  ULEA UR11, UR20, UR49, 0x1 ;  /* 0x00000031140b7291 */ /* 0x000fe4000f8e08ff */
[----:B------:R-:W-:Y:S02]  /*1a60*/  ULEA UR35, UR16, UR46, 0x6 ;  /* 0x0000002e10237291 */ /* 0x000fe4000f8e30ff */
[----:B------:R-:W-:Y:S01]  /*1a70*/  USHF.L.U32 UR11, UR11, 0x6, URZ ;  /* 0x000000060b0b7899 */ /* 0x000fe200080006ff */
[----:B------:R1:W2:Y:S01]  /*1a80*/  SYNCS.PHASECHK.TRANS64.TRYWAIT P0, [UR4+0x20], R0 ;  /* 0x00002000ff0075a7 */ /* 0x0002a20008001104 */
[----:B------:R-:W-:Y:S01]  /*1a90*/  UMOV UR6, URZ ;  /* 0x000000ff00067c82 */ /* 0x000fe20008000000 */
[----:B------:R-:W-:Y:S09]  /*1aa0*/  BRA.U !UP0, `(.L_x_25) ;  /* 0x0000000108c07547 */ /* 0x000ff2000b800000 */
[----:B------:R-:W-:Y:S01]  /*1ab0*/  UMOV UR13, URZ ;  /* 0x000000ff000d7c82 */ /* 0x000fe20008000000 */
[----:B------:R-:W-:-:S05]  /*1ac0*/  UMOV UR4, UR7 ;  /* 0x0000000700047c82 */ /* 0x000fca0008000000 */
.L_x_31:
[----:B------:R-:W-:Y:S01]  /*1ad0*/  ULEA UR33, UR4, UR21, 0x3 ;  /* 0x0000001504217291 */ /* 0x000fe2000f8e18ff */
[----:B--2---:R-:W-:Y:S01]  /*1ae0*/  @!P3 MOV R2, 0x1800 ;  /* 0x000018000002b802 */ /* 0x004fe20000000f00 */
[----:B--2-4-:R-:W-:Y:S10]  /*1af0*/  @P0 BRA `(.L_x_26) ;  /* 0x00000000000c0947 */ /* 0x014ff40003800000 */
[----:B------:R-:W-:-:S04]  /*1b00*/  SHF.L.U32 R3, R12, 0x1f, RZ ;  /* 0x0000001f0c037819 */ /* 0x000fc800000006ff */
[----:B------:R-:W2:Y:S02]  /*1b10*/  SYNCS.PHASECHK.TRANS64.TRYWAIT P0, [UR33+0x20], R3 ;  /* 0x00002003ff0075a7 */ /* 0x000ea40008001121 */
[----:B--2---:R-:W-:Y:S05]  /*1b20*/  @!P0 BRA `(.L_x_27) ;  /* 0x0000005c005c8947 */ /* 0x004fea0003800000 */
.L_x_26:
[----:B------:R2:W-:Y:S01]  /*1b30*/  @!P3 SYNCS.ARRIVE.TRANS64 RZ, [UR33], R2 ;  /* 0x00000002ffffb9a7 */ /* 0x0005e20008000021 */
[----:B------:R-:W-:-:S04]  /*1b40*/  ULOP3.LUT UR5, UR25, 0x2, URZ, 0xfc, !UPT ;  /* 0x0000000219057892 */ /* 0x000fc8000f8efcff */
[----:B------:R-:W-:-:S09]  /*1b50*/  UISETP.NE.AND UP0, UPT, UR5, 0x2, UPT ;  /* 0x000000020500788c */ /* 0x000fd2000bf05270 */
[----:B------:R-:W-:Y:S05]  /*1b60*/  BRA.U UP0, `(.L_x_28) ;  /* 0x0000000100047547 */ /* 0x000fea000b800000 */
[----:B------:R-:W-:Y:S05]  /*1b70*/  BPT.TRAP 0x1 ;  /* 0x000000040000795c */ /* 0x000fea0000300000 */
.L_x_28:
[----:B------:R-:W-:Y:S04]  /*1b80*/  BSSY.RECONVERGENT B0, `(.L_x_29) ;  /* 0x0000003000007945 */ /* 0x000fe80003800200 */
[----:B------:R-:W-:Y:S05]  /*1b90*/  @P2 BRA `(.L_x_30) ;  /* 0x0000000000042947 */ /* 0x000fea0003800000 */
[----:B------:R-:W-:Y:S05]  /*1ba0*/  BPT.TRAP 0x1 ;  /* 0x000000040000795c */ /* 0x000fea0000300000 */
.L_x_30:
[----:B------:R-:W-:Y:S05]  /*1bb0*/  BSYNC.RECONVERGENT B0 ;  /* 0x0000000000007941 */ /* 0x000fea0003800200 */
.L_x_29:
[----:B------:R-:W-:Y:S02]  /*1bc0*/  UIADD3 UR5, UPT, UPT, UR4, 0x1, URZ ;  /* 0x0000000104057890 */ /* 0x000fe4000fffe0ff */
[----:B------:R-:W-:Y:S02]  /*1bd0*/  ULEA UR32, UR4, UR31, 0xb ;  /* 0x0000001f04207291 */ /* 0x000fe4000f8e58ff */
[----:B------:R-:W-:Y:S02]  /*1be0*/  UISETP.NE.AND UP0, UPT, UR5, 0x4, UPT ;  /* 0x000000040500788c */ /* 0x000fe4000bf05270 */
[----:B------:R-:W-:Y:S02]  /*1bf0*/  ULEA UR8, UR4, UR30, 0xc ;  /* 0x0000001e04087291 */ /* 0x000fe4000f8e60ff */
[----:B------:R-:W-:Y:S02]  /*1c00*/  USEL UR6, URZ, 0x1, UP0 ;  /* 0x00000001ff067887 */ /* 0x000fe40008000000 */
[----:B------:R-:W-:-:S02]  /*1c10*/  USEL UR7, UR5, URZ, UP0 ;  /* 0x000000ff05077287 */ /* 0x000fc40008000000 */
[----:B------:R-:W-:Y:S02]  /*1c20*/  UIADD3 UR4, UP0, UPT, UR28, 0x180, URZ ;  /* 0x000001801c047890 */ /* 0x000fe4000ff1e0ff */
[----:B------:R-:W-:Y:S01]  /*1c30*/  ULEA UR5, UR7, UR21, 0x3 ;  /* 0x0000001507057291 */ /* 0x000fe2000f8e18ff */
[----:B------:R-:W-:Y:S01]  /*1c40*/  LOP3.LUT R12, R12, UR6, RZ, 0x3c, !PT ;  /* 0x000000060c0c7c12 */ /* 0x000fe2000f8e3cff */
[----:B------:R-:W-:Y:S02]  /*1c50*/  USHF.L.U32 UR34, UR13, 0x5, URZ ;  /* 0x000000050d227899 */ /* 0x000fe400080006ff */
[----:B------:R-:W-:Y:S01]  /*1c60*/  UIADD3 UR13, UPT, UPT, UR13, 0x1, URZ ;  /* 0x000000010d0d7890 */ /* 0x000fe2000fffe0ff */
[----:B-1----:R-:W-:Y:S01]  /*1c70*/  SHF.L.U32 R0, R12, 0x1f, RZ ;  /* 0x0000001f0c007819 */ /* 0x002fe200000006ff */
[----:B------:R-:W-:Y:S02]  /*1c80*/  UIADD3 UR14, UP1, UPT, UR28, 0x80, URZ ;  /* 0x000000801c0e7890 */ /* 0x000fe4000ff3e0ff */
[----:B------:R-:W-:Y:S01]  /*1c90*/  UIADD3 UR32, UPT, UPT, UR21, 0x4400, UR32 ;  /* 0x0000440015207890 */ /* 0x000fe2000fffe020 */
[----:B------:R3:W4:Y:S01]  /*1ca0*/  SYNCS.PHASECHK.TRANS64.TRYWAIT P0, [UR5+0x20], R0 ;  /* 0x00002000ff0075a7 */ /* 0x0007220008001105 */
[----:B------:R-:W-:-:S02]  /*1cb0*/  UIADD3.X UR5, UPT, UPT, URZ, UR29, URZ, UP0, !UPT ;  /* 0x0000001dff057290 */ /* 0x000fc400087fe4ff */
[----:B------:R-:W-:Y:S02]  /*1cc0*/  UISETP.NE.AND UP0, UPT, UR13, UR24, UPT ;  /* 0x000000180d00728c */ /* 0x000fe4000bf05270 */
[----:B------:R-:W-:Y:S02]  /*1cd0*/  UIADD3.X UR15, UPT, UPT, URZ, UR29, URZ, UP1, !UPT ;  /* 0x0000001dff0f7290 */ /* 0x000fe40008ffe4ff */
[----:B------:R-:W-:Y:S02]  /*1ce0*/  UPRMT UR16, URZ, 0x5410, UR27 ;  /* 0x00005410ff107896 */ /* 0x000fe4000800001b */
[----:B------:R-:W-:Y:S02]  /*1cf0*/  UIADD3 UR8, UPT, UPT, UR21, 0x6400, UR8 ;  /* 0x0000640015087890 */ /* 0x000fe4000fffe008 */
[----:B------:R-:W-:Y:S01]  /*1d00*/  UPRMT UR6, URZ, 0x5410, UR26 ;  /* 0x00005410ff067896 */ /* 0x000fe2000800001a */
[----:B------:R-:W-:Y:S01]  /*1d10*/  UMOV UR18, 0x0 ;  /* 0x0000000000127882 */ /* 0x000fe20000000000 */
[----:B------:R-:W-:Y:S01]  /*1d20*/  UMOV UR19, 0x10000000 ;  /* 0x1000000000137882 */ /* 0x000fe20000000000 */
[----:B------:R-:W-:Y:S01]  /*1d30*/  UMOV UR12, UR36 ;  /* 0x00000024000c7c82 */ /* 0x000fe20008000000 */
[----:B------:R-:W-:Y:S01]  /*1d40*/  UMOV UR9, UR33 ;  /* 0x0000002100097c82 */ /* 0x000fe20008000000 */
[----:B------:R-:W-:Y:S01]  /*1d50*/  UMOV UR10, UR34 ;  /* 0x00000022000a7c82 */ /* 0x000fe20008000000 */
[----:B------:R-:W-:Y:S03]  /*1d60*/  UTMALDG.3D.MULTICAST [UR32], [UR14], UR16, desc[UR18] ;  /* 0x000012200e0073b4 */ /* 0x000fe60008011810 */
[----:B------:R1:W-:Y:S02]  /*1d70*/  UTMALDG.3D.MULTICAST [UR8], [UR4], UR6, desc[UR18] ;  /* 0x00001208040073b4 */ /* 0x0003e40008011806 */
[----:B-1----:R-:W-:Y:S01]  /*1d80*/  UMOV UR6, UR24 ;  /* 0x0000001800067c82 */ /* 0x002fe20008000000 */
[----:B------:R-:W-:Y:S01]  /*1d90*/  UMOV UR4, UR7 ;  /* 0x0000000700047c82 */ /* 0x000fe20008000000 */
[----:B---3--:R-:W-:Y:S05]  /*1da0*/  BRA.U UP0, `(.L_x_31) ;  /* 0xfffffffd00487547 */ /* 0x008fea000b83ffff */
.L_x_25:
[----:B------:R-:W-:Y:S01]  /*1db0*/  ULEA UR4, UR7, UR21, 0x3 ;  /* 0x0000001507047291 */ /* 0x000fe2000f8e18ff */
[----:B-1----:R-:W-:Y:S01]  /*1dc0*/  SHF.L.U32 R0, R12, 0x1f, RZ ;  /* 0x0000001f0c007819 */ /* 0x002fe200000006ff */
[----:B------:R-:W-:Y:S01]  /*1dd0*/  @!P1 SYNCS.ARRIVE.TRANS64.A1T0 RZ, [UR21+0x68], RZ ;  /* 0x000068ffffff99a7 */ /* 0x000fe20008100015 */
[----:B------:R-:W-:-:S06]  /*1de0*/  UISETP.GT.AND UP0, UPT, UR45, UR44, UPT ;  /* 0x0000002c2d00728c */ /* 0x000fcc000bf04270 */
[----:B--2-4-:R1:W2:Y:S03]  /*1df0*/  SYNCS.PHASECHK.TRANS64.TRYWAIT P0, [UR4+0x20], R0 ;  /* 0x00002000ff0075a7 */ /* 0x0142a60008001104 */
[----:B------:R-:W-:Y:S05]  /*1e00*/  BRA.U !UP0, `(.L_x_32) ;  /* 0x0000000108bc7547 */ /* 0x000fea000b800000 */
[----:B------:R-:W-:Y:S01]  /*1e10*/  UIADD3 UR13, UPT, UPT, UR47, UR6, URZ ;  /* 0x000000062f0d7290 */ /* 0x000fe2000fffe0ff */
[----:B------:R-:W-:-:S11]  /*1e20*/  UMOV UR4, UR7 ;  /* 0x0000000700047c82 */ /* 0x000fd60008000000 */
.L_x_38:
[----:B------:R-:W-:Y:S01]  /*1e30*/  ULEA UR17, UR4, UR21, 0x3 ;  /* 0x0000001504117291 */ /* 0x000fe2000f8e18ff */
[----:B--2---:R-:W-:Y:S01]  /*1e40*/  @!P3 MOV R2, 0x1800 ;  /* 0x000018000002b802 */ /* 0x004fe20000000f00 */
[----:B--2-4-:R-:W-:Y:S10]  /*1e50*/  @P0 BRA `(.L_x_33) ;  /* 0x00000000000c0947 */ /* 0x014ff40003800000 */
[----:B------:R-:W-:-:S04]  /*1e60*/  SHF.L.U32 R3, R12, 0x1f, RZ ;  /* 0x0000001f0c037819 */ /* 0x000fc800000006ff */
[----:B------:R-:W2:Y:S02]  /*1e70*/  SYNCS.PHASECHK.TRANS64.TRYWAIT P0, [UR17+0x20], R3 ;  /* 0x00002003ff0075a7 */ /* 0x000ea40008001111 */
[----:B--2---:R-:W-:Y:S05]  /*1e80*/  @!P0 BRA `(.L_x_34) ;  /* 0x00000058009c8947 */ /* 0x004fea0003800000 */
.L_x_33:
[----:B------:R2:W-:Y:S01]  /*1e90*/  @!P3 SYNCS.ARRIVE.TRANS64 RZ, [UR17], R2 ;  /* 0x00000002ffffb9a7 */ /* 0x0005e20008000011 */
[----:B------:R-:W-:-:S04]  /*1ea0*/  ULOP3.LUT UR5, UR25, 0x2, URZ, 0xfc, !UPT ;  /* 0x0000000219057892 */ /* 0x000fc8000f8efcff */
[----:B------:R-:W-:-:S09]  /*1eb0*/  UISETP.NE.AND UP0, UPT, UR5, 0x2, UPT ;  /* 0x000000020500788c */ /* 0x000fd2000bf05270 */
[----:B------:R-:W-:Y:S05]  /*1ec0*/  BRA.U UP0, `(.L_x_35) ;  /* 0x0000000100047547 */ /* 0x000fea000b800000 */
[----:B------:R-:W-:Y:S05]  /*1ed0*/  BPT.TRAP 0x1 ;  /* 0x000000040000795c */ /* 0x000fea0000300000 */
.L_x_35:
[----:B------:R-:W-:Y:S04]  /*1ee0*/  BSSY.RECONVERGENT B0, `(.L_x_36) ;  /* 0x0000003000007945 */ /* 0x000fe80003800200 */
[----:B------:R-:W-:Y:S05]  /*1ef0*/  @P2 BRA `(.L_x_37) ;  /* 0x0000000000042947 */ /* 0x000fea0003800000 */
[----:B------:R-:W-:Y:S05]  /*1f00*/  BPT.TRAP 0x1 ;  /* 0x000000040000795c */ /* 0x000fea0000300000 */
.L_x_37:
[----:B------:R-:W-:Y:S05]  /*1f10*/  BSYNC.RECONVERGENT B0 ;  /* 0x0000000000007941 */ /* 0x000fea0003800200 */
.L_x_36:
[----:B------:R-:W-:Y:S02]  /*1f20*/  UIADD3 UR5, UPT, UPT, UR4, 0x1, URZ ;  /* 0x0000000104057890 */ /* 0x000fe4000fffe0ff */
[----:B------:R-:W-:Y:S02]  /*1f30*/  UIADD3 UR14, UP1, UPT, UR28, 0x80, URZ ;  /* 0x000000801c0e7890 */ /* 0x000fe4000ff3e0ff */
[----:B------:R-:W-:Y:S02]  /*1f40*/  UISETP.NE.AND UP0, UPT, UR5, 0x4, UPT ;  /* 0x000000040500788c */ /* 0x000fe4000bf05270 */
[----:B------:R-:W-:Y:S02]  /*1f50*/  ULEA UR16, UR4, UR38, 0xb ;  /* 0x0000002604107291 */ /* 0x000fe4000f8e58ff */
[----:B------:R-:W-:Y:S02]  /*1f60*/  USEL UR8, URZ, 0x1, UP0 ;  /* 0x00000001ff087887 */ /* 0x000fe40008000000 */
[----:B------:R-:W-:-:S02]  /*1f70*/  USEL UR7, UR5, URZ, UP0 ;  /* 0x000000ff05077287 */ /* 0x000fc40008000000 */
[----:B------:R-:W-:Y:S02]  /*1f80*/  UIADD3 UR22, UP0, UPT, UR28, 0x180, URZ ;  /* 0x000001801c167890 */ /* 0x000fe4000ff1e0ff */
[----:B------:R-:W-:Y:S01]  /*1f90*/  ULEA UR5, UR7, UR21, 0x3 ;  /* 0x0000001507057291 */ /* 0x000fe2000f8e18ff */
[----:B------:R-:W-:Y:S01]  /*1fa0*/  LOP3.LUT R12, R12, UR8, RZ, 0x3c, !PT ;  /* 0x000000080c0c7c12 */ /* 0x000fe2000f8e3cff */
[----:B------:R-:W-:Y:S02]  /*1fb0*/  ULEA UR8, UR4, UR37, 0xc ;  /* 0x0000002504087291 */ /* 0x000fe4000f8e60ff */
[----:B------:R-:W-:Y:S01]  /*1fc0*/  USHF.L.U32 UR18, UR6, 0x5, URZ ;  /* 0x0000000506127899 */ /* 0x000fe200080006ff */
[----:B-1----:R-:W-:Y:S01]  /*1fd0*/  SHF.L.U32 R0, R12, 0x1f, RZ ;  /* 0x0000001f0c007819 */ /* 0x002fe200000006ff */
[----:B------:R-:W-:Y:S02]  /*1fe0*/  UPRMT UR4, URZ, 0x5410, UR27 ;  /* 0x00005410ff047896 */ /* 0x000fe4000800001b */
[----:B------:R-:W-:Y:S01]  /*1ff0*/  UIADD3.X UR15, UPT, UPT, URZ, UR29, URZ, UP1, !UPT ;  /* 0x0000001dff0f7290 */ /* 0x000fe20008ffe4ff */
[----:B------:R3:W4:Y:S01]  /*2000*/  SYNCS.PHASECHK.TRANS64.TRYWAIT P0, [UR5+0x20], R0 ;  /* 0x00002000ff0075a7 */ /* 0x0007220008001105 */
[----:B------:R-:W-:-:S02]  /*2010*/  UPRMT UR5, URZ, 0x5410, UR26 ;  /* 0x00005410ff057896 */ /* 0x000fc4000800001a */
[----:B------:R-:W-:Y:S01]  /*2020*/  UIADD3.X UR23, UPT, UPT, URZ, UR29, URZ, UP0, !UPT ;  /* 0x0000001dff177290 */ /* 0x000fe200087fe4ff */
[----:B------:R-:W-:Y:S01]  /*2030*/  UMOV UR32, 0x0 ;  /* 0x0000000000207882 */ /* 0x000fe20000000000 */
[----:B------:R-:W-:Y:S01]  /*2040*/  UMOV UR33, 0x10000000 ;  /* 0x1000000000217882 */ /* 0x000fe20000000000 */
[----:B------:R-:W-:Y:S01]  /*2050*/  UMOV UR19, UR35 ;  /* 0x0000002300137c82 */ /* 0x000fe20008000000 */
[----:B------:R-:W-:Y:S01]  /*2060*/  UMOV UR20, UR36 ;  /* 0x0000002400147c82 */ /* 0x000fe20008000000 */
[----:B------:R-:W-:Y:S01]  /*2070*/  UMOV UR12, UR36 ;  /* 0x00000024000c7c82 */ /* 0x000fe20008000000 */
[----:B------:R-:W-:Y:S01]  /*2080*/  UMOV UR9, UR17 ;  /* 0x0000001100097c82 */ /* 0x000fe20008000000 */
[----:B------:R-:W-:Y:S01]  /*2090*/  UMOV UR10, UR18 ;  /* 0x00000012000a7c82 */ /* 0x000fe20008000000 */
[----:B------:R1:W-:Y:S01]  /*20a0*/  UTMALDG.3D.MULTICAST [UR16], [UR14], UR4, desc[UR32] ;  /* 0x000020100e0073b4 */ /* 0x0003e20008011804 */
[----:B------:R-:W-:-:S04]  /*20b0*/  UIADD3 UR6, UPT, UPT, UR6, 0x1, URZ ;  /* 0x0000000106067890 */ /* 0x000fc8000fffe0ff */
[----:B------:R-:W-:Y:S01]  /*20c0*/  UISETP.NE.AND UP0, UPT, UR6, UR13, UPT ;  /* 0x0000000d0600728c */ /* 0x000fe2000bf05270 */
[----:B------:R3:W-:Y:S01]  /*20d0*/  UTMALDG.3D.MULTICAST [UR8], [UR22], UR5, desc[UR32] ;  /* 0x00002008160073b4 */ /* 0x0007e20008011805 */
[----:B-1----:R-:W-:-:S07]  /*20e0*/  UMOV UR4, UR7 ;  /* 0x0000000700047c82 */ /* 0x002fce0008000000 */
[----:B---3--:R-:W-:Y:S05]  /*20f0*/  BRA.U UP0, `(.L_x_38) ;  /* 0xfffffffd004c7547 */ /* 0x008fea000b83ffff */
.L_x_32:
[C---:B------:R-:W-:Y:S01]  /*2100*/  LEA R3, R11.reuse, UR21, 0x3 ;  /* 0x000000150b037c11 */ /* 0x040fe2000f8e18ff */
[----:B------:R-:W-:Y:S01]  /*2110*/  NOP ;  /* 0x0000000000007918 */ /* 0x000fe20000000000 */
[----:B-1----:R-:W-:Y:S02]  /*2120*/  SHF.L.U32 R0, R10, 0x1f, RZ ;  /* 0x0000001f0a007819 */ /* 0x002fe400000006ff */
[----:B------:R-:W-:Y:S02]  /*2130*/  LEA R5, R11, UR21, 0x4 ;  /* 0x000000150b057c11 */ /* 0x000fe4000f8e20ff */
[----:B--2-4-:R-:W1:Y:S02]  /*2140*/  SYNCS.PHASECHK.TRANS64.TRYWAIT P0, [R3+URZ+0x70], R0 ;  /* 0x00007000030075a7 */ /* 0x014e6400080011ff */
[----:B-1----:R-:W-:Y:S05]  /*2150*/  @!P0 BRA `(.L_x_39) ;  /* 0x0000005800008947 */ /* 0x002fea0003800000 */
.L_x_115:
[----:B------:R-:W2:Y:S01]  /*2160*/  LDS.128 R4, [R5+0x100] ;  /* 0x0001000005047984 */ /* 0x000ea20000000c00 */
[----:B------:R-:W-:Y:S01]  /*2170*/  UISETP.GE.AND UP0, UPT, UR42, 0x1, UPT ;  /* 0x000000012a00788c */ /* 0x000fe2000bf06270 */
[----:B------:R-:W-:Y:S01]  /*2180*/  @!PT LDS RZ, [RZ] ;  /* 0x00000000fffff984 */ /* 0x000fe20000000800 */
[----:B------:R-:W-:Y:S01]  /*2190*/  @!PT LDS RZ, [RZ] ;  /* 0x00000000fffff984 */ /* 0x000fe20000000800 */
[----:B------:R-:W-:Y:S01]  /*21a0*/  @!PT LDS RZ, [RZ] ;  /* 0x00000000fffff984 */ /* 0x000fe20000000800 */
[----:B------:R-:W-:Y:S01]  /*21b0*/  @!PT LDS RZ, [RZ] ;  /* 0x00000000fffff984 */ /* 0x000fe20000000800 */
[----:B------:R3:W-:Y:S06]  /*21c0*/  MEMBAR.ALL.CTA ;  /* 0x0000000000007992 */ /* 0x0007ec0000008000 */
[----:B---3--:R-:W3:Y:S01]  /*21d0*/  FENCE.VIEW.ASYNC.S ;  /* 0x00000000000073c6 */ /* 0x008ee20000000000 */
[----:B--2---:R-:W-:-:S13]  /*21e0*/  LOP3.LUT P0, RZ, R6, 0x1, RZ, 0xc0, !PT ;  /* 0x0000000106ff7812 */ /* 0x004fda000780c0ff */
[----:B---3--:R-:W-:Y:S01]  /*21f0*/  VOTEU.ANY UP1, P0 ;  /* 0x0000000000ff7886 */ /* 0x008fe20000020100 */
[----:B------:R-:W-:-:S13]  /*2200*/  PLOP3.LUT P0, PT, PT, PT, UP1, 0x80, 0x8 ;  /* 0x000000000008781c */ /* 0x000fda0003f0f018 */
[----:B-1----:R-:W-:Y:S02]  /*2210*/  @P0 LOP3.LUT R0, R5, 0xffff, RZ, 0xc0, !PT ;  /* 0x0000ffff05000812 */ /* 0x002fe400078ec0ff */
[----:B------:R-:W-:Y:S02]  /*2220*/  @P0 MOV R2, R4 ;  /* 0x0000000400020202 */ /* 0x000fe40000000f00 */
[----:B------:R-:W-:Y:S01]  /*2230*/  @P0 R2UR UR5, R0 ;  /* 0x00000000000502ca */ /* 0x000fe200000e0000 */
[----:B------:R-:W-:Y:S01]  /*2240*/  VIADD R0, R3, 0x80 ;  /* 0x0000008003007836 */ /* 0x000fe20000000000 */
[----:B------:R-:W-:Y:S02]  /*2250*/  @P0 SHF.R.U32.HI R4, RZ, 0x10, R5 ;  /* 0x00000010ff040819 */ /* 0x000fe40000011605 */
[----:B------:R-:W-:Y:S02]  /*2260*/  @P0 R2UR UR6, R2 ;  /* 0x00000000020602ca */ /* 0x000fe400000e0000 */
[----:B------:R-:W-:-:S02]  /*2270*/  PRMT R0, RZ, 0x654, R0 ;  /* 0x00000654ff007816 */ /* 0x000fc40000000000 */
[----:B------:R-:W-:Y:S02]  /*2280*/  @P0 R2UR UR4, R4 ;  /* 0x00000000040402ca */ /* 0x000fe400000e0000 */
[----:B------:R1:W-:Y:S03]  /*2290*/  SYNCS.ARRIVE.TRANS64.RED.A1T0 RZ, [R0+URZ], RZ ;  /* 0x000000ff00ff79a7 */ /* 0x0003e600081004ff */
[----:B------:R-:W-:-:S04]  /*22a0*/  @UP1 UMOV UR39, UR5 ;  /* 0x0000000500271c82 */ /* 0x000fc80008000000 */
[----:B------:R-:W-:-:S04]  /*22b0*/  @UP1 UMOV UR40, UR6 ;  /* 0x0000000600281c82 */ /* 0x000fc80008000000 */
[----:B------:R-:W-:Y:S01]  /*22c0*/  @UP1 UMOV UR36, UR4 ;  /* 0x0000000400241c82 */ /* 0x000fe20008000000 */
[----:B------:R-:W-:Y:S05]  /*22d0*/  BRA.U !UP0, `(.L_x_40) ;  /* 0x0000000108d47547 */ /* 0x000fea000b800000 */
[----:B------:R-:W2:Y:S01]  /*22e0*/  LDCU.128 UR12, c[0x0][0xb10] ;  /* 0x00016200ff0c77ac */ /* 0x000ea20008000c00 */
[----:B------:R-:W3:Y:S01]  /*22f0*/  LDCU UR22, c[0x0][0xb20] ;  /* 0x00016400ff1677ac */ /* 0x000ee20008000800 */
[----:B------:R-:W4:Y:S01]  /*2300*/  LDCU UR20, c[0x0][0xb0c] ;  /* 0x00016180ff1477ac */ /* 0x000f220008000800 */
[----:B------:R-:W1:Y:S01]  /*2310*/  LDCU.64 UR8, c[0x0][0xb28] ;  /* 0x00016500ff0877ac */ /* 0x000e620008000a00 */
[----:B------:R-:W-:Y:S02]  /*2320*/  UISETP.NE.AND UP3, UPT, UR42, 0x1, UPT ;  /* 0x000000012a00788c */ /* 0x000fe4000bf65270 */
[----:B--2---:R-:W-:Y:S02]  /*2330*/  UIMAD.WIDE.U32 UR10, UR41, UR15, URZ ;  /* 0x0000000f290a72a5 */ /* 0x004fe4000f8e00ff */
[----:B------:R-:W-:Y:S02]  /*2340*/  UIMAD.WIDE.U32 UR4, UR43, UR12, URZ ;  /* 0x0000000c2b0472a5 */ /* 0x000fe4000f8e00ff */
[----:B------:R-:W-:-:S02]  /*2350*/  UISETP.NE.AND UP0, UPT, UR14, 0x1, UPT ;  /* 0x000000010e00788c */ /* 0x000fc4000bf05270 */
[----:B------:R-:W-:Y:S01]  /*2360*/  UIMAD.WIDE.U32 UR18, UR39, UR15, URZ ;  /* 0x0000000f271272a5 */ /* 0x000fe2000f8e00ff */
[----:B------:R-:W-:Y:S02]  /*2370*/  UMOV UR10, UR11 ;  /* 0x0000000b000a7c82 */ /* 0x000fe40008000000 */
[----:B------:R-:W-:Y:S01]  /*2380*/  UMOV UR4, UR5 ;  /* 0x0000000500047c82 */ /* 0x000fe20008000000 */
[----:B---3--:R-:W-:Y:S02]  /*2390*/  USHF.R.U32.HI UR10, URZ, UR22, UR10 ;  /* 0x00000016ff0a7299 */ /* 0x008fe4000801160a */
[----:B----4-:R-:W-:Y:S02]  /*23a0*/  UISETP.NE.AND UP2, UPT, UR20, 0x1, UPT ;  /* 0x000000011400788c */ /* 0x010fe4000bf45270 */
[----:B------:R-:W-:Y:S02]  /*23b0*/  USHF.R.U32.HI UR4, URZ, UR13, UR4 ;  /* 0x0000000dff047299 */ /* 0x000fe40008011604 */
[----:B------:R-:W-:-:S02]  /*23c0*/  USEL UR5, UR41, UR10, !UP0 ;  /* 0x0000000a29057287 */ /* 0x000fc4000c000000 */
[----:B------:R-:W-:Y:S02]  /*23d0*/  USEL UR6, UR43, UR4, !UP2 ;  /* 0x000000042b067287 */ /* 0x000fe4000d000000 */
[----:B-1----:R-:W-:Y:S01]  /*23e0*/  UIMAD.WIDE.U32 UR10, UR5, UR8, URZ ;  /* 0x00000008050a72a5 */ /* 0x002fe2000f8e00ff */
[----:B------:R-:W-:Y:S01]  /*23f0*/  UMOV UR4, UR19 ;  /* 0x0000001300047c82 */ /* 0x000fe20008000000 */
[----:B------:R-:W-:Y:S02]  /*2400*/  UIMAD.WIDE.U32 UR16, UR40, UR12, URZ ;  /* 0x0000000c281072a5 */ /* 0x000fe4000f8e00ff */
[----:B------:R-:W-:-:S03]  /*2410*/  UIMAD.WIDE.U32 UR18, UR6, UR8, URZ ;  /* 0x00000008061272a5 */ /* 0x000fc6000f8e00ff */
[----:B------:R-:W-:Y:S01]  /*2420*/  UMOV UR10, UR11 ;  /* 0x0000000b000a7c82 */ /* 0x000fe20008000000 */
[----:B------:R-:W-:Y:S02]  /*2430*/  USHF.R.U32.HI UR4, URZ, UR22, UR4 ;  /* 0x00000016ff047299 */ /* 0x000fe40008011604 */
[----:B------:R-:W-:Y:S01]  /*2440*/  @UP3 USHF.R.U32.HI UR5, URZ, UR9, UR10 ;  /* 0x00000009ff053299 */ /* 0x000fe2000801160a */
[----:B------:R-:W-:Y:S01]  /*2450*/  UMOV UR16, UR17 ;  /* 0x0000001100107c82 */ /* 0x000fe20008000000 */
[----:B------:R-:W-:Y:S01]  /*2460*/  UMOV UR18, UR19 ;  /* 0x0000001300127c82 */ /* 0x000fe20008000000 */
[----:B------:R-:W-:Y:S02]  /*2470*/  USHF.R.U32.HI UR13, URZ, UR13, UR16 ;  /* 0x0000000dff0d7299 */ /* 0x000fe40008011610 */
[----:B------:R-:W-:Y:S02]  /*2480*/  USEL UR4, UR39, UR4, !UP0 ;  /* 0x0000000427047287 */ /* 0x000fe4000c000000 */
[----:B------:R-:W-:-:S02]  /*2490*/  @UP3 USHF.R.U32.HI UR6, URZ, UR9, UR18 ;  /* 0x00000009ff063299 */ /* 0x000fc40008011612 */
[----:B------:R-:W-:Y:S02]  /*24a0*/  UIMAD UR10, UR42, UR5, URZ ;  /* 0x000000052a0a72a4 */ /* 0x000fe4000f8e02ff */
[----:B------:R-:W-:Y:S02]  /*24b0*/  USEL UR5, UR40, UR13, !UP2 ;  /* 0x0000000d28057287 */ /* 0x000fe4000d000000 */
[----:B------:R-:W-:Y:S02]  /*24c0*/  UIMAD UR12, UR42, UR6, URZ ;  /* 0x000000062a0c72a4 */ /* 0x000fe4000f8e02ff */
[----:B------:R-:W-:Y:S02]  /*24d0*/  UISETP.GE.AND UP0, UPT, UR4, UR10, UPT ;  /* 0x0000000a0400728c */ /* 0x000fe4000bf06270 */
[----:B------:R-:W-:Y:S02]  /*24e0*/  UIMAD.WIDE.U32 UR10, UR4, UR8, URZ ;  /* 0x00000008040a72a5 */ /* 0x000fe4000f8e00ff */
[----:B------:R-:W-:-:S02]  /*24f0*/  UISETP.GE.OR UP0, UPT, UR5, UR12, UP0 ;  /* 0x0000000c0500728c */ /* 0x000fc40008706670 */
        /* <DEDUP_REMOVED lines=19> */
.L_x_40:
[----:B------:R-:W2:Y:S02]  /*2630*/  LDCU UR4, c[0x0][0xb30] ;  /* 0x00016600ff0477ac */ /* 0x000ea40008000800 */
[----:B--2---:R-:W-:-:S09]  /*2640*/  UISETP.NE.AND UP0, UPT, UR4, 0x1, UPT ;  /* 0x000000010400788c */ /* 0x004fd2000bf05270 */
[----:B------:R-:W-:Y:S05]  /*2650*/  BRA.U UP0, `(.L_x_41) ;  /* 0x0000000100447547 */ /* 0x000fea000b800000 */
        /* <DEDUP_REMOVED lines=17> */
.L_x_41:
[----:B------:R-:W-:Y:S01]  /*2770*/  VIADD R11, R11, 0x1 ;  /* 0x000000010b0b7836 */ /* 0x000fe20000000000 */
[----:B------:R-:W-:Y:S01]  /*2780*/  PLOP3.LUT P1, PT, PT, PT, PT, 0x80, 0x8 ;  /* 0x000000000008781c */ /* 0x000fe20003f2f070 */
[----:B------:R-:W-:Y:S02]  /*2790*/  UIADD3 UR16, UPT, UPT, UR40, UR59, URZ ;  /* 0x0000003b28107290 */ /* 0x000fe4000fffe0ff */
[----:B------:R-:W-:Y:S01]  /*27a0*/  UIADD3 UR20, UPT, UPT, UR39, UR62, URZ ;  /* 0x0000003e27147290 */ /* 0x000fe2000fffe0ff */
[----:B------:R-:W-:-:S04]  /*27b0*/  ISETP.NE.AND P0, PT, R11, 0x2, PT ;  /* 0x000000020b00780c */ /* 0x000fc80003f05270 */
[----:B------:R-:W-:Y:S02]  /*27c0*/  SEL R3, RZ, 0x1, P0 ;  /* 0x00000001ff037807 */ /* 0x000fe40000000000 */
[----:B------:R-:W-:Y:S02]  /*27d0*/  SEL R11, R11, RZ, P0 ;  /* 0x000000ff0b0b7207 */ /* 0x000fe40000000000 */
[----:B------:R-:W-:Y:S01]  /*27e0*/  LOP3.LUT R10, R10, R3, RZ, 0x3c, !PT ;  /* 0x000000030a0a7212 */ /* 0x000fe200078e3cff */
[----:B------:R-:W-:Y:S06]  /*27f0*/  BRA.U UP1, `(.L_x_42) ;  /* 0xfffffff101547547 */ /* 0x000fec000b83ffff */
[----:B------:R-:W-:Y:S01]  /*2800*/  UIADD3 UR21, UPT, UPT, UR21, 0x20, URZ ;  /* 0x0000002015157890 */ /* 0x000fe2000fffe0ff */
[----:B------:R-:W-:-:S03]  /*2810*/  SHF.L.U32 R3, R12, 0x1f, RZ ;  /* 0x0000001f0c037819 */ /* 0x000fc600000006ff */
[----:B------:R-:W-:-:S09]  /*2820*/  ULEA UR4, UR7, UR21, 0x3 ;  /* 0x0000001507047291 */ /* 0x000fd2000f8e18ff */
[----:B------:R-:W2:Y:S02]  /*2830*/  SYNCS.PHASECHK.TRANS64.TRYWAIT P0, [UR4], R3 ;  /* 0x00000003ff0075a7 */ /* 0x000ea40008001104 */
[----:B--2---:R-:W-:Y:S05]  /*2840*/  @!P0 BRA `(.L_x_43) ;  /* 0x0000005000588947 */ /* 0x004fea0003800000 */
.L_x_117:
[----:B------:R-:W-:-:S04]  /*2850*/  UIADD3 UR4, UPT, UPT, UR7, 0x1, URZ ;  /* 0x0000000107047890 */ /* 0x000fc8000fffe0ff */
[----:B------:R-:W-:-:S04]  /*2860*/  UISETP.NE.AND UP0, UPT, UR4, 0x4, UPT ;  /* 0x000000040400788c */ /* 0x000fc8000bf05270 */
[----:B------:R-:W-:Y:S02]  /*2870*/  USEL UR6, URZ, 0x1, UP0 ;  /* 0x00000001ff067887 */ /* 0x000fe40008000000 */
[----:B------:R-:W-:-:S04]  /*2880*/  USEL UR4, UR4, URZ, UP0 ;  /* 0x000000ff04047287 */ /* 0x000fc80008000000 */
[----:B------:R-:W-:Y:S01]  /*2890*/  ULEA UR5, UR4, UR21, 0x3 ;  /* 0x0000001504057291 */ /* 0x000fe2000f8e18ff */
[----:B------:R-:W-:-:S04]  /*28a0*/  LOP3.LUT R2, R12, UR6, RZ, 0x3c, !PT ;  /* 0x000000060c027c12 */ /* 0x000fc8000f8e3cff */
[----:B-1----:R-:W-:-:S04]  /*28b0*/  SHF.L.U32 R3, R2, 0x1f, RZ ;  /* 0x0000001f02037819 */ /* 0x002fc800000006ff */
[----:B------:R-:W1:Y:S02]  /*28c0*/  SYNCS.PHASECHK.TRANS64.TRYWAIT P0, [UR5], R3 ;  /* 0x00000003ff0075a7 */ /* 0x000e640008001105 */
[----:B-1----:R-:W-:Y:S05]  /*28d0*/  @!P0 BRA `(.L_x_44) ;  /* 0x00000050004c8947 */ /* 0x002fea0003800000 */
.L_x_119:
        /* <DEDUP_REMOVED lines=9> */
.L_x_121:
[----:B------:R-:W-:-:S04]  /*2970*/  UIADD3 UR4, UPT, UPT, UR4, 0x1, URZ ;  /* 0x0000000104047890 */ /* 0x000fc8000fffe0ff */
[----:B------:R-:W-:-:S04]  /*2980*/  UISETP.NE.AND UP0, UPT, UR4, 0x4, UPT ;  /* 0x000000040400788c */ /* 0x000fc8000bf05270 */
[----:B------:R-:W-:Y:S02]  /*2990*/  USEL UR5, URZ, 0x1, UP0 ;  /* 0x00000001ff057887 */ /* 0x000fe40008000000 */
[----:B------:R-:W-:-:S04]  /*29a0*/  USEL UR4, UR4, URZ, UP0 ;  /* 0x000000ff04047287 */ /* 0x000fc80008000000 */
[----:B------:R-:W-:Y:S01]  /*29b0*/  ULEA UR4, UR4, UR21, 0x3 ;  /* 0x0000001504047291 */ /* 0x000fe2000f8e18ff */
[----:B-1----:R-:W-:-:S04]  /*29c0*/  LOP3.LUT R3, R2, UR5, RZ, 0x3c, !PT ;  /* 0x0000000502037c12 */ /* 0x002fc8000f8e3cff */
[----:B------:R-:W-:Y:S01]  /*29d0*/  SHF.L.U32 R3, R3, 0x1f, RZ ;  /* 0x0000001f03037819 */ /* 0x000fe200000006ff */
[----:B------:R-:W-:-:S07]  /*29e0*/  IMAD.U32 R0, RZ, RZ, UR4 ;  /* 0x00000004ff007e24 */ /* 0x000fce000f8e00ff */
.L_x_46:
[----:B-1----:R1:W2:Y:S02]  /*29f0*/  SYNCS.PHASECHK.TRANS64.TRYWAIT P0, [R0+URZ], R3 ;  /* 0x00000003000075a7 */ /* 0x0022a400080011ff */
[----:B--2---:R-:W-:Y:S05]  /*2a00*/  @!P0 NANOSLEEP.SYNCS 0x989680 ;  /* 0x009896800000895d */ /* 0x004fea0003900000 */
[----:B------:R-:W2:Y:S02]  /*2a10*/  @!P0 SYNCS.PHASECHK.TRANS64 P0, [R0+URZ], R3 ;  /* 0x00000003000085a7 */ /* 0x000ea400080010ff */
[----:B--2---:R-:W-:Y:S05]  /*2a20*/  @P0 EXIT ;  /* 0x000000000000094d */ /* 0x004fea0003800000 */
[----:B------:R-:W-:Y:S05]  /*2a30*/  BRA `(.L_x_46) ;  /* 0xfffffffc00ec7947 */ /* 0x000fea000383ffff */
.L_x_22:
[----:B------:R-:W2:Y:S02]  /*2a40*/  S2UR UR4, SR_CgaCtaId ;  /* 0x00000000000479c3 */ /* 0x000ea40000008800 */
[----:B--2---:R-:W-:-:S04]  /*2a50*/  UISETP.NE.AND UP0, UPT, UR4, URZ, UPT ;  /* 0x000000ff0400728c */ /* 0x004fc8000bf05270 */
[----:B------:R-:W-:-:S09]  /*2a60*/  UISETP.NE.OR UP0, UPT, UR17, 0x1, UP0 ;  /* 0x000000011100788c */ /* 0x000fd20008705670 */
[----:B------:R-:W-:Y:S05]  /*2a70*/  BRA.U UP0, `(.L_x_47) ;  /* 0x00000005004c7547 */ /* 0x000fea000b800000 */
[----:B------:R-:W2:Y:S01]  /*2a80*/  S2UR UR5, SR_CgaCtaId ;  /* 0x00000000000579c3 */ /* 0x000ea20000008800 */
[----:B------:R-:W-:Y:S01]  /*2a90*/  UMOV UR4, 0x400 ;  /* 0x0000040000047882 */ /* 0x000fe20000000000 */
[----:B------:R-:W-:Y:S01]  /*2aa0*/  ISETP.GE.U32.AND P2, PT, R0, 0x4, PT ;  /* 0x000000040000780c */ /* 0x000fe20003f46070 */
[----:B------:R-:W-:Y:S01]  /*2ab0*/  IMAD.MOV.U32 R12, RZ, RZ, 0x1 ;  /* 0x00000001ff0c7424 */ /* 0x000fe200078e00ff */
[----:B------:R-:W-:Y:S02]  /*2ac0*/  CS2R R10, SRZ ;  /* 0x00000000000a7805 */ /* 0x000fe4000001ff00 */
[----:B------:R-:W-:Y:S01]  /*2ad0*/  CS2R R8, SRZ ;  /* 0x0000000000087805 */ /* 0x000fe2000001ff00 */
[----:B--2---:R-:W-:-:S03]  /*2ae0*/  ULEA UR6, UR5, UR4, 0x18 ;  /* 0x0000000405067291 */ /* 0x004fc6000f8ec0ff */
[----:B------:R-:W-:-:S09]  /*2af0*/  UMOV UR5, URZ ;  /* 0x000000ff00057c82 */ /* 0x000fd20008000000 */
.L_x_51:
[----:B------:R-:W-:Y:S02]  /*2b00*/  LEA R2, R8, UR6, 0x3 ;  /* 0x0000000608027c11 */ /* 0x000fe4000f8e18ff */
[----:B------:R-:W-:-:S03]  /*2b10*/  SHF.L.U32 R5, R9, 0x1f, RZ ;  /* 0x0000001f09057819 */ /* 0x000fc600000006ff */
[----:B------:R-:W-:Y:S01]  /*2b20*/  VIADD R4, R2, 0xe0 ;  /* 0x000000e002047836 */ /* 0x000fe20000000000 */
[----:B------:R-:W2:Y:S02]  /*2b30*/  SYNCS.PHASECHK.TRANS64.TRYWAIT P0, [R2+URZ+0xd0], R5 ;  /* 0x0000d005020075a7 */ /* 0x000ea400080011ff */
[----:B--2---:R-:W-:Y:S05]  /*2b40*/  @!P0 BRA `(.L_x_48) ;  /* 0x0000004c00e08947 */ /* 0x004fea0003800000 */
.L_x_122:
[----:B------:R-:W-:Y:S01]  /*2b50*/  ULEA UR4, UR5, UR6, 0x3 ;  /* 0x0000000605047291 */ /* 0x000fe2000f8e18ff */
[----:B------:R-:W-:Y:S02]  /*2b60*/  PRMT R4, RZ, 0x654, R4 ;  /* 0x00000654ff047816 */ /* 0x000fe40000000004 */
[----:B--2---:R-:W-:Y:S01]  /*2b70*/  SHF.L.U32 R5, R12, 0x1f, RZ ;  /* 0x0000001f0c057819 */ /* 0x004fe200000006ff */
[----:B------:R-:W-:Y:S01]  /*2b80*/  UIADD3 UR7, UPT, UPT, UR4, 0x70, URZ ;  /* 0x0000007004077890 */ /* 0x000fe2000fffe0ff */
[----:B------:R2:W-:Y:S05]  /*2b90*/  SYNCS.ARRIVE.TRANS64.RED.A1T0 RZ, [R4+URZ], RZ ;  /* 0x000000ff04ff79a7 */ /* 0x0005ea00081004ff */
[----:B------:R-:W-:Y:S01]  /*2ba0*/  IMAD.U32 R7, RZ, RZ, UR7 ;  /* 0x00000007ff077e24 */ /* 0x000fe2000f8e00ff */
[----:B------:R-:W3:Y:S04]  /*2bb0*/  SYNCS.PHASECHK.TRANS64.TRYWAIT P0, [UR4+0x80], R5 ;  /* 0x00008005ff0075a7 */ /* 0x000ee80008001104 */
[----:B------:R-:W-:Y:S01]  /*2bc0*/  PRMT R6, R0, 0x654, R7 ;  /* 0x0000065400067816 */ /* 0x000fe20000000007 */
[----:B--2---:R-:W-:Y:S01]  /*2bd0*/  @!P2 IMAD.MOV.U32 R4, RZ, RZ, 0x10 ;  /* 0x00000010ff04a424 */ /* 0x004fe200078e00ff */
[----:B---3--:R-:W-:Y:S06]  /*2be0*/  @!P0 BRA `(.L_x_49) ;  /* 0x0000004c00cc8947 */ /* 0x008fec0003800000 */
.L_x_124:
[----:B------:R-:W-:Y:S01]  /*2bf0*/  ULEA UR8, UR5, UR6, 0x4 ;  /* 0x0000000605087291 */ /* 0x000fe2000f8e20ff */
[----:B------:R-:W-:Y:S01]  /*2c00*/  SEL R3, R6, R3, !P2 ;  /* 0x0000000306037207 */ /* 0x000fe20005000000 */
[----:B------:R-:W-:Y:S01]  /*2c10*/  UIADD3 UR9, UPT, UPT, UR4, 0x70, URZ ;  /* 0x0000007004097890 */ /* 0x000fe2000fffe0ff */
[----:B--2---:R-:W-:Y:S01]  /*2c20*/  LEA R2, R11, UR6, 0x3 ;  /* 0x000000060b027c11 */ /* 0x004fe2000f8e18ff */
[----:B------:R-:W-:Y:S01]  /*2c30*/  UIADD3 UR8, UPT, UPT, UR8, 0x100, URZ ;  /* 0x0000010008087890 */ /* 0x000fe2000fffe0ff */
[----:B------:R-:W-:Y:S01]  /*2c40*/  SHF.L.U32 R5, R10, 0x1f, RZ ;  /* 0x0000001f0a057819 */ /* 0x000fe200000006ff */
[----:B------:R2:W-:Y:S01]  /*2c50*/  @!P2 SYNCS.ARRIVE.TRANS64.RED RZ, [R3+URZ], R4 ;  /* 0x0000000403ffa9a7 */ /* 0x0005e200080004ff */
[----:B------:R-:W-:Y:S01]  /*2c60*/  UIADD3 UR4, UPT, UPT, UR5, 0x1, URZ ;  /* 0x0000000105047890 */ /* 0x000fe2000fffe0ff */
[----:B------:R-:W-:-:S03]  /*2c70*/  VIADD R8, R8, 0x1 ;  /* 0x0000000108087836 */ /* 0x000fc60000000000 */
[----:B------:R-:W-:Y:S02]  /*2c80*/  UISETP.NE.AND UP0, UPT, UR4, 0x2, UPT ;  /* 0x000000020400788c */ /* 0x000fe4000bf05270 */
[----:B------:R-:W-:Y:S06]  /*2c90*/  UGETNEXTWORKID.BROADCAST [UR8], [UR9] ;  /* 0x00000000080073ca */ /* 0x000fec0008000100 */
[----:B------:R-:W-:Y:S01]  /*2ca0*/  USEL UR7, URZ, 0x1, UP0 ;  /* 0x00000001ff077887 */ /* 0x000fe20008000000 */
[----:B------:R-:W-:Y:S01]  /*2cb0*/  ISETP.NE.AND P0, PT, R8, 0x2, PT ;  /* 0x000000020800780c */ /* 0x000fe20003f05270 */
[----:B------:R-:W-:Y:S01]  /*2cc0*/  USEL UR5, UR4, URZ, UP0 ;  /* 0x000000ff04057287 */ /* 0x000fe20008000000 */
[----:B------:R-:W3:Y:S03]  /*2cd0*/  SYNCS.PHASECHK.TRANS64.TRYWAIT P1, [R2+URZ+0x70], R5 ;  /* 0x00007005020075a7 */ /* 0x000ee600080211ff */
[----:B------:R-:W-:Y:S01]  /*2ce0*/  LOP3.LUT R12, R12, UR7, RZ, 0x3c, !PT ;  /* 0x000000070c0c7c12 */ /* 0x000fe2000f8e3cff */
[----:B--23--:R-:W-:Y:S07]  /*2cf0*/  @!P1 BRA `(.L_x_50) ;  /* 0x0000004c00a09947 */ /* 0x00cfee0003800000 */
.L_x_125:
[C---:B------:R-:W-:Y:S01]  /*2d00*/  LEA R4, R11.reuse, UR6, 0x4 ;  /* 0x000000060b047c11 */ /* 0x040fe2000f8e20ff */
[----:B--2---:R-:W-:Y:S01]  /*2d10*/  VIADD R2, R2, 0x80 ;  /* 0x0000008002027836 */ /* 0x004fe20000000000 */
[----:B------:R-:W-:Y:S01]  /*2d20*/  SEL R8, R8, RZ, P0 ;  /* 0x000000ff08087207 */ /* 0x000fe20000000000 */
[----:B------:R-:W-:-:S03]  /*2d30*/  VIADD R11, R11, 0x1 ;  /* 0x000000010b0b7836 */ /* 0x000fc60000000000 */
[----:B------:R-:W2:Y:S01]  /*2d40*/  LDS.128 R4, [R4+0x100] ;  /* 0x0001000004047984 */ /* 0x000ea20000000c00 */
[----:B------:R-:W-:Y:S02]  /*2d50*/  PRMT R2, RZ, 0x654, R2 ;  /* 0x00000654ff027816 */ /* 0x000fe40000000002 */
[C---:B------:R-:W-:Y:S01]  /*2d60*/  ISETP.NE.AND P1, PT, R11.reuse, 0x2, PT ;  /* 0x000000020b00780c */ /* 0x040fe20003f25270 */
[----:B------:R-:W-:Y:S01]  /*2d70*/  @!PT LDS RZ, [RZ] ;  /* 0x00000000fffff984 */ /* 0x000fe20000000800 */
[----:B------:R-:W-:Y:S01]  /*2d80*/  @!PT LDS RZ, [RZ] ;  /* 0x00000000fffff984 */ /* 0x000fe20000000800 */
[----:B------:R-:W-:Y:S01]  /*2d90*/  @!PT LDS RZ, [RZ] ;  /* 0x00000000fffff984 */ /* 0x000fe20000000800 */
[----:B------:R-:W-:Y:S01]  /*2da0*/  @!PT LDS RZ, [RZ] ;  /* 0x00000000fffff984 */ /* 0x000fe20000000800 */
[----:B------:R3:W-:Y:S06]  /*2db0*/  MEMBAR.ALL.CTA ;  /* 0x0000000000007992 */ /* 0x0007ec0000008000 */
[----:B---3--:R-:W3:Y:S01]  /*2dc0*/  FENCE.VIEW.ASYNC.S ;  /* 0x00000000000073c6 */ /* 0x008ee20000000000 */
[----:B------:R-:W-:Y:S01]  /*2dd0*/  SEL R11, R11, RZ, P1 ;  /* 0x000000ff0b0b7207 */ /* 0x000fe20000800000 */
[----:B---3--:R3:W-:Y:S01]  /*2de0*/  SYNCS.ARRIVE.TRANS64.RED.A1T0 RZ, [R2+URZ], RZ ;  /* 0x000000ff02ff79a7 */ /* 0x0087e200081004ff */
[----:B--2---:R-:W-:-:S02]  /*2df0*/  LOP3.LUT P3, RZ, R6, 0x1, RZ, 0xc0, !PT ;  /* 0x0000000106ff7812 */ /* 0x004fc4000786c0ff */
[----:B------:R-:W-:-:S04]  /*2e00*/  SEL R5, RZ, 0x1, P1 ;  /* 0x00000001ff057807 */ /* 0x000fc80000800000 */
[----:B------:R-:W-:Y:S02]  /*2e10*/  LOP3.LUT R10, R10, R5, RZ, 0x3c, !PT ;  /* 0x000000050a0a7212 */ /* 0x000fe400078e3cff */
[----:B---3--:R-:W-:-:S04]  /*2e20*/  SEL R2, RZ, 0x1, P0 ;  /* 0x00000001ff027807 */ /* 0x008fc80000000000 */
[----:B------:R-:W-:Y:S01]  /*2e30*/  LOP3.LUT R9, R9, R2, RZ, 0x3c, !PT ;  /* 0x0000000209097212 */ /* 0x000fe200078e3cff */
[----:B------:R-:W-:Y:S06]  /*2e40*/  @P3 BRA `(.L_x_51) ;  /* 0xfffffffc002c3947 */ /* 0x000fec000383ffff */
[----:B------:R-:W-:Y:S01]  /*2e50*/  ULEA UR4, UR5, UR6, 0x3 ;  /* 0x0000000605047291 */ /* 0x000fe2000f8e18ff */
[----:B------:R-:W-:-:S08]  /*2e60*/  SHF.L.U32 R3, R12, 0x1f, RZ ;  /* 0x0000001f0c037819 */ /* 0x000fd000000006ff */
[----:B------:R-:W2:Y:S02]  /*2e70*/  SYNCS.PHASECHK.TRANS64 P0, [UR4+0x80], R3 ;  /* 0x00008003ff0075a7 */ /* 0x000ea40008001004 */
[----:B--2---:R-:W-:Y:S05]  /*2e80*/  @P0 BRA `(.L_x_52) ;  /* 0x0000000000080947 */ /* 0x004fea0003800000 */
[----:B------:R-:W2:Y:S02]  /*2e90*/  SYNCS.PHASECHK.TRANS64.TRYWAIT P0, [UR4+0x80], R3 ;  /* 0x00008003ff0075a7 */ /* 0x000ea40008001104 */
[----:B--2---:R-:W-:Y:S05]  /*2ea0*/  @!P0 BRA `(.L_x_53) ;  /* 0x0000004c00488947 */ /* 0x004fea0003800000 */
.L_x_52:
[----:B------:R-:W-:-:S04]  /*2eb0*/  UIADD3 UR7, UPT, UPT, UR5, 0x1, URZ ;  /* 0x0000000105077890 */ /* 0x000fc8000fffe0ff */
[----:B------:R-:W-:-:S04]  /*2ec0*/  UISETP.NE.AND UP0, UPT, UR7, 0x2, UPT ;  /* 0x000000020700788c */ /* 0x000fc8000bf05270 */
[----:B------:R-:W-:Y:S02]  /*2ed0*/  USEL UR8, URZ, 0x1, UP0 ;  /* 0x00000001ff087887 */ /* 0x000fe40008000000 */
[----:B------:R-:W-:-:S04]  /*2ee0*/  USEL UR7, UR7, URZ, UP0 ;  /* 0x000000ff07077287 */ /* 0x000fc80008000000 */
[----:B------:R-:W-:Y:S01]  /*2ef0*/  ULEA UR7, UR7, UR6, 0x3 ;  /* 0x0000000607077291 */ /* 0x000fe2000f8e18ff */
[----:B--2---:R-:W-:-:S04]  /*2f00*/  LOP3.LUT R3, R12, UR8, RZ, 0x3c, !PT ;  /* 0x000000080c037c12 */ /* 0x004fc8000f8e3cff */
[----:B------:R-:W-:-:S04]  /*2f10*/  SHF.L.U32 R0, R3, 0x1f, RZ ;  /* 0x0000001f03007819 */ /* 0x000fc800000006ff */
[----:B------:R-:W2:Y:S02]  /*2f20*/  SYNCS.PHASECHK.TRANS64 P0, [UR7+0x80], R0 ;  /* 0x00008000ff0075a7 */ /* 0x000ea40008001007 */
[----:B-12---:R-:W-:Y:S05]  /*2f30*/  @P0 EXIT ;  /* 0x000000000000094d */ /* 0x006fea0003800000 */
[----:B------:R-:W-:Y:S02]  /*2f40*/  SHF.L.U32 R3, R3, 0x1f, RZ ;  /* 0x0000001f03037819 */ /* 0x000fe400000006ff */
[----:B------:R-:W-:-:S07]  /*2f50*/  MOV R0, UR7 ;  /* 0x0000000700007c02 */ /* 0x000fce0008000f00 */
.L_x_54:
[----:B-1----:R1:W2:Y:S02]  /*2f60*/  SYNCS.PHASECHK.TRANS64.TRYWAIT P0, [R0+URZ+0x80], R3 ;  /* 0x00008003000075a7 */ /* 0x0022a400080011ff */
[----:B--2---:R-:W-:Y:S05]  /*2f70*/  @!P0 NANOSLEEP.SYNCS 0x989680 ;  /* 0x009896800000895d */ /* 0x004fea0003900000 */
[----:B------:R-:W2:Y:S02]  /*2f80*/  @!P0 SYNCS.PHASECHK.TRANS64 P0, [R0+URZ+0x80], R3 ;  /* 0x00008003000085a7 */ /* 0x000ea400080010ff */
[----:B--2---:R-:W-:Y:S05]  /*2f90*/  @P0 EXIT ;  /* 0x000000000000094d */ /* 0x004fea0003800000 */
[----:B------:R-:W-:Y:S05]  /*2fa0*/  BRA `(.L_x_54) ;  /* 0xfffffffc00ec7947 */ /* 0x000fea000383ffff */
.L_x_47:
[----:B------:R-:W-:Y:S05]  /*2fb0*/  BRA.U UP4, `(.L_x_55) ;  /* 0x0000000d04847547 */ /* 0x000fea000b800000 */
[----:B------:R-:W2:Y:S01]  /*2fc0*/  S2UR UR7, SR_CgaCtaId ;  /* 0x00000000000779c3 */ /* 0x000ea20000008800 */
[----:B------:R-:W-:Y:S01]  /*2fd0*/  UMOV UR4, 0x40 ;  /* 0x0000004000047882 */ /* 0x000fe20000000000 */
[----:B------:R-:W-:Y:S01]  /*2fe0*/  NOP ;  /* 0x0000000000007918 */ /* 0x000fe20000000000 */
[----:B------:R-:W-:Y:S01]  /*2ff0*/  UMOV UR6, 0x400 ;  /* 0x0000040000067882 */ /* 0x000fe20000000000 */
[----:B--2---:R-:W-:Y:S02]  /*3000*/  ULEA UR5, UR7, UR4, 0x18 ;  /* 0x0000000407057291 */ /* 0x004fe4000f8ec0ff */
[----:B------:R-:W-:-:S07]  /*3010*/  ULEA UR6, UR7, UR6, 0x18 ;  /* 0x0000000607067291 */ /* 0x000fce000f8ec0ff */
[----:B------:R-:W2:Y:S02]  /*3020*/  LDS.U8 R0, [UR5+0x1c] ;  /* 0x00001c05ff007984 */ /* 0x000ea40008000000 */
[----:B--2---:R-:W-:-:S13]  /*3030*/  ISETP.NE.AND P0, PT, R0, RZ, PT ;  /* 0x000000ff0000720c */ /* 0x004fda0003f05270 */
[----:B------:R-:W-:Y:S05]  /*3040*/  @P0 BRA `(.L_x_56) ;  /* 0x0000000000580947 */ /* 0x000fea0003800000 */
[----:B------:R-:W-:-:S13]  /*3050*/  ELECT P0, URZ, PT ;  /* 0x0000000000ff782f */ /* 0x000fda0003800000 */
[----:B------:R-:W-:Y:S05]  /*3060*/  @!P0 BRA `(.L_x_57) ;  /* 0x0000000000608947 */ /* 0x000fea0003800000 */
[----:B------:R-:W-:Y:S01]  /*3070*/  UMOV UR4, 0x10 ;  /* 0x0000001000047882 */ /* 0x000fe20000000000 */
[----:B------:R-:W-:Y:S01]  /*3080*/  HFMA2 R0, -RZ, RZ, 0, 5.9604644775390625e-08 ;  /* 0x00000001ff007431 */ /* 0x000fe200000001ff */
[----:B------:R-:W-:-:S03]  /*3090*/  MOV R3, 0xffff ;  /* 0x0000ffff00037802 */ /* 0x000fc60000000f00 */
[----:B------:R-:W-:Y:S04]  /*30a0*/  DEPBAR.LE SB2, 0x36 ;  /* 0x0000ad800000791a */ /* 0x000fe80000000000 */
[----:B------:R-:W2:Y:S02]  /*30b0*/  UTCATOMSWS.FIND_AND_SET.ALIGN UP0, UR4, UR4 ;  /* 0x00000004000475e3 */ /* 0x000ea40008000800 */
[----:B--2---:R-:W-:Y:S01]  /*30c0*/  MOV R4, UR4 ;  /* 0x0000000400047c02 */ /* 0x004fe20008000f00 */
[----:B------:R-:W-:Y:S06]  /*30d0*/  BRA.U UP0, `(.L_x_58) ;  /* 0x0000000100187547 */ /* 0x000fec000b800000 */
.L_x_59:
[----:B------:R-:W-:Y:S05]  /*30e0*/  NANOSLEEP 0x64 ;  /* 0x000000640000795d */ /* 0x000fea0003800000 */
[----:B------:R-:W-:-:S05]  /*30f0*/  UMOV UR4, 0x10 ;  /* 0x0000001000047882 */ /* 0x000fca0000000000 */
[----:B------:R-:W-:Y:S04]  /*3100*/  DEPBAR.LE SB2, 0x36 ;  /* 0x0000ad800000791a */ /* 0x000fe80000000000 */
[----:B------:R-:W2:Y:S02]  /*3110*/  UTCATOMSWS.FIND_AND_SET.ALIGN UP0, UR4, UR4 ;  /* 0x00000004000475e3 */ /* 0x000ea40008000800 */
[----:B--2---:R-:W-:Y:S01]  /*3120*/  MOV R4, UR4 ;  /* 0x0000000400047c02 */ /* 0x004fe20008000f00 */
[----:B------:R-:W-:Y:S05]  /*3130*/  BRA.U !UP0, `(.L_x_59) ;  /* 0xfffffffd08e87547 */ /* 0x000fea000b83ffff */
.L_x_58:
[-C--:B------:R-:W-:Y:S02]  /*3140*/  SHF.L.U32 R3, R3, R4.reuse, RZ ;  /* 0x0000000403037219 */ /* 0x080fe400000006ff */
[----:B------:R-:W-:Y:S01]  /*3150*/  SHF.L.U32 R0, R0, R4, RZ ;  /* 0x0000000400007219 */ /* 0x000fe200000006ff */
[----:B------:R-:W-:Y:S02]  /*3160*/  IMAD.SHL.U32 R4, R4, 0x20, RZ ;  /* 0x0000002004047824 */ /* 0x000fe400078e00ff */
[----:B------:R2:W-:Y:S04]  /*3170*/  ATOMS.OR RZ, [UR5+0x14], R3 ;  /* 0x00001403ffff798c */ /* 0x0005e8000b000005 */
[----:B------:R2:W-:Y:S04]  /*3180*/  ATOMS.OR RZ, [UR5+0x18], R0 ;  /* 0x00001800ffff798c */ /* 0x0005e8000b000005 */
[----:B------:R2:W-:Y:S01]  /*3190*/  STS [UR6+0x120], R4 ;  /* 0x00012004ff007988 */ /* 0x0005e20008000806 */
[----:B------:R-:W-:Y:S05]  /*31a0*/  BRA `(.L_x_57) ;  /* 0x0000000000107947 */ /* 0x000fea0003800000 */
.L_x_56:
[----:B------:R-:W-:Y:S02]  /*31b0*/  MOV R0, 0xffffffff ;  /* 0xffffffff00007802 */ /* 0x000fe40000000f00 */
[----:B------:R-:W-:-:S03]  /*31c0*/  MOV R4, 0x31f0 ;  /* 0x000031f000047802 */ /* 0x000fc60000000f00 */
[----:B------:R2:W-:Y:S04]  /*31d0*/  STS [UR6+0x120], R0 ;  /* 0x00012000ff007988 */ /* 0x0005e80008000806 */
[----:B-12--5:R-:W-:Y:S05]  /*31e0*/  CALL.REL.NOINC `($__internal_1_$__cuda_sm10x_tcgen05_guardrail_trap_phase_invalid_during_alloc) ;  /* 0x0000005000047944 */ /* 0x026fea0003c00000 */
.L_x_57:
[----:B------:R-:W-:Y:S05]  /*31f0*/  WARPSYNC.ALL ;  /* 0x0000000000007948 */ /* 0x000fea0003800000 */
[----:B------:R-:W3:Y:S01]  /*3200*/  S2UR UR4, SR_CgaCtaId ;  /* 0x00000000000479c3 */ /* 0x000ee20000008800 */
[----:B------:R-:W-:Y:S01]  /*3210*/  UMOV UR13, 0x400 ;  /* 0x00000400000d7882 */ /* 0x000fe20000000000 */
[----:B------:R-:W-:-:S06]  /*3220*/  NOP ;  /* 0x0000000000007918 */ /* 0x000fcc0000000000 */
[----:B------:R-:W-:Y:S06]  /*3230*/  BAR.ARV 0x6, 0xa0 ;  /* 0x0182800000007b1d */ /* 0x000fec0000002000 */
[----:B------:R-:W4:Y:S01]  /*3240*/  LDCU UR5, c[0x0][0x38c] ;  /* 0x00007180ff0577ac */ /* 0x000f220008000800 */
[----:B------:R-:W-:Y:S01]  /*3250*/  LOP3.LUT R2, R2, 0xffff, RZ, 0xc0, !PT ;  /* 0x0000ffff02027812 */ /* 0x000fe200078ec0ff */
[----:B------:R-:W-:Y:S01]  /*3260*/  IMAD.MOV.U32 R11, RZ, RZ, 0x1 ;  /* 0x00000001ff0b7424 */ /* 0x000fe200078e00ff */
[----:B------:R-:W-:Y:S01]  /*3270*/  CS2R R8, SRZ ;  /* 0x0000000000087805 */ /* 0x000fe2000001ff00 */
[----:B------:R-:W1:Y:S01]  /*3280*/  LDCU UR8, c[0x0][0x38c] ;  /* 0x00007180ff0877ac */ /* 0x000e620008000800 */
[----:B------:R-:W-:Y:S01]  /*3290*/  R2UR UR15, R2 ;  /* 0x00000000020f72ca */ /* 0x000fe200000e0000 */
[----:B------:R-:W-:Y:S01]  /*32a0*/  IMAD.MOV.U32 R10, RZ, RZ, RZ ;  /* 0x000000ffff0a7224 */ /* 0x000fe200078e00ff */
[----:B------:R-:W-:Y:S01]  /*32b0*/  UMOV UR18, URZ ;  /* 0x000000ff00127c82 */ /* 0x000fe20008000000 */
[----:B------:R-:W-:Y:S01]  /*32c0*/  UMOV UR10, URZ ;  /* 0x000000ff000a7c82 */ /* 0x000fe20008000000 */
[----:B---3--:R-:W-:Y:S01]  /*32d0*/  ULEA UR13, UR4, UR13, 0x18 ;  /* 0x0000000d040d7291 */ /* 0x008fe2000f8ec0ff */
[----:B------:R-:W-:Y:S01]  /*32e0*/  UMOV UR20, 0x0 ;  /* 0x0000000000147882 */ /* 0x000fe20000000000 */
[----:B------:R-:W-:-:S02]  /*32f0*/  UMOV UR21, 0x4200010 ;  /* 0x0420001000157882 */ /* 0x000fc40000000000 */
[----:B------:R-:W-:Y:S02]  /*3300*/  UIADD3 UR6, UPT, UPT, UR13, 0x4400, URZ ;  /* 0x000044000d067890 */ /* 0x000fe4000fffe0ff */
[----:B------:R-:W-:Y:S02]  /*3310*/  UIADD3 UR7, UPT, UPT, UR13, 0x6400, URZ ;  /* 0x000064000d077890 */ /* 0x000fe4000fffe0ff */
[----:B----4-:R-:W-:Y:S01]  /*3320*/  UIADD3 UR5, UPT, UPT, UR5, 0x1f, URZ ;  /* 0x0000001f05057890 */ /* 0x010fe2000fffe0ff */
[----:B--2---:R-:W2:Y:S01]  /*3330*/  LDS R0, [UR13+0x120] ;  /* 0x0001200dff007984 */ /* 0x004ea20008000800 */
[----:B------:R-:W-:Y:S02]  /*3340*/  USHF.R.U32.HI UR6, URZ, 0x4, UR6 ;  /* 0x00000004ff067899 */ /* 0x000fe40008011606 */
[----:B------:R-:W-:Y:S02]  /*3350*/  USHF.R.S32.HI UR4, URZ, 0x1f, UR5 ;  /* 0x0000001fff047899 */ /* 0x000fe40008011405 */
[----:B------:R-:W-:-:S02]  /*3360*/  ULOP3.LUT UR6, UR6, 0x3fff, URZ, 0xc0, !UPT ;  /* 0x00003fff06067892 */ /* 0x000fc4000f8ec0ff */
[----:B------:R-:W-:Y:S02]  /*3370*/  ULEA.HI UR4, UR4, UR5, URZ, 0x5 ;  /* 0x0000000504047291 */ /* 0x000fe4000f8f28ff */
[----:B------:R-:W-:Y:S02]  /*3380*/  USHF.R.U32.HI UR5, URZ, 0x4, UR7 ;  /* 0x00000004ff057899 */ /* 0x000fe40008011607 */
[----:B------:R-:W-:Y:S02]  /*3390*/  USHF.R.S32.HI UR22, URZ, 0x5, UR4 ;  /* 0x00000005ff167899 */ /* 0x000fe40008011404 */
[----:B------:R-:W-:Y:S02]  /*33a0*/  ULOP3.LUT UR5, UR5, 0x3fff, URZ, 0xc0, !UPT ;  /* 0x00003fff05057892 */ /* 0x000fe4000f8ec0ff */
[----:B------:R-:W-:Y:S02]  /*33b0*/  UISETP.LT.AND UP0, UPT, UR22, 0x1, UPT ;  /* 0x000000011600788c */ /* 0x000fe4000bf01270 */
[----:B------:R-:W-:-:S02]  /*33c0*/  ULOP3.LUT UR16, UR6, 0x10000, URZ, 0xfc, !UPT ;  /* 0x0001000006107892 */ /* 0x000fc4000f8efcff */
[----:B------:R-:W-:Y:S02]  /*33d0*/  USEL UR23, UR22, 0x1, !UP0 ;  /* 0x0000000116177887 */ /* 0x000fe4000c000000 */
[----:B------:R-:W-:Y:S02]  /*33e0*/  ULOP3.LUT UR17, UR5, 0x10000, URZ, 0xfc, !UPT ;  /* 0x0001000005117892 */ /* 0x000fe4000f8efcff */
[----:B------:R-:W-:Y:S02]  /*33f0*/  UIADD3 UR23, UPT, UPT, -UR23, URZ, URZ ;  /* 0x000000ff17177290 */ /* 0x000fe4000fffe1ff */
[----:B-1----:R-:W-:Y:S01]  /*3400*/  UISETP.GE.AND UP4, UPT, UR8, 0x1, UPT ;  /* 0x000000010800788c */ /* 0x002fe2000bf86270 */
[----:B--2---:R-:W-:-:S15]  /*3410*/  R2UR UR24, R0 ;  /* 0x00000000001872ca */ /* 0x004fde00000e0000 */
.L_x_66:
[----:B------:R-:W-:Y:S02]  /*3420*/  LEA R0, R10, UR13, 0x3 ;  /* 0x0000000d0a007c11 */ /* 0x000fe4000f8e18ff */
[----:B------:R-:W-:Y:S02]  /*3430*/  SHF.L.U32 R5, R9, 0x1f, RZ ;  /* 0x0000001f09057819 */ /* 0x000fe400000006ff */
[----:B------:R-:W-:Y:S01]  /*3440*/  PLOP3.LUT P0, PT, PT, PT, UP4, 0x80, 0x8 ;  /* 0x000000000008781c */ /* 0x000fe20003f0f048 */
[----:B------:R-:W-:Y:S01]  /*3450*/  VIADD R3, R0, 0x80 ;  /* 0x0000008000037836 */ /* 0x000fe20000000000 */
[----:B-1----:R-:W1:Y:S02]  /*3460*/  SYNCS.PHASECHK.TRANS64.TRYWAIT P1, [R0+URZ+0x70], R5 ;  /* 0x00007005000075a7 */ /* 0x002e6400080211ff */
[----:B-1-3--:R-:W-:Y:S09]  /*3470*/  @!P1 BRA `(.L_x_60) ;  /* 0x0000004400ec9947 */ /* 0x00aff20003800000 */
.L_x_127:
[----:B------:R-:W-:Y:S01]  /*3480*/  LEA R4, R10, UR13, 0x4 ;  /* 0x0000000d0a047c11 */ /* 0x000fe2000f8e20ff */
[----:B------:R-:W-:Y:S01]  /*3490*/  @UP4 ULEA UR4, UR10, UR13, 0x3 ;  /* 0x0000000d0a044291 */ /* 0x000fe2000f8e18ff */
[----:B------:R-:W-:Y:S01]  /*34a0*/  PLOP3.LUT P2, PT, PT, PT, PT, 0x80, 0x8 ;  /* 0x000000000008781c */ /* 0x000fe20003f4f070 */
[----:B------:R-:W-:Y:S01]  /*34b0*/  ULEA UR19, UR18, UR13, 0x3 ;  /* 0x0000000d12137291 */ /* 0x000fe2000f8e18ff */
[----:B------:R-:W-:Y:S02]  /*34c0*/  PRMT R3, RZ, 0x654, R3 ;  /* 0x00000654ff037816 */ /* 0x000fe40000000003 */
[----:B-1----:R-:W1:Y:S01]  /*34d0*/  LDS.128 R4, [R4+0x100] ;  /* 0x0001000004047984 */ /* 0x002e620000000c00 */
[----:B------:R-:W-:Y:S02]  /*34e0*/  @P0 SHF.L.U32 R2, R8, 0x1f, RZ ;  /* 0x0000001f08020819 */ /* 0x000fe400000006ff */
[----:B------:R-:W-:Y:S01]  /*34f0*/  SHF.L.U32 R0, R11, 0x1f, RZ ;  /* 0x0000001f0b007819 */ /* 0x000fe200000006ff */
[----:B------:R-:W-:Y:S01]  /*3500*/  @!PT LDS RZ, [RZ] ;  /* 0x00000000fffff984 */ /* 0x000fe20000000800 */
[----:B------:R-:W-:Y:S01]  /*3510*/  @!PT LDS RZ, [RZ] ;  /* 0x00000000fffff984 */ /* 0x000fe20000000800 */
[----:B------:R-:W-:Y:S01]  /*3520*/  @!PT LDS RZ, [RZ] ;  /* 0x00000000fffff984 */ /* 0x000fe20000000800 */
[----:B------:R-:W-:Y:S01]  /*3530*/  @!PT LDS RZ, [RZ] ;  /* 0x00000000fffff984 */ /* 0x000fe20000000800 */
[----:B------:R2:W-:Y:S06]  /*3540*/  MEMBAR.ALL.CTA ;  /* 0x0000000000007992 */ /* 0x0005ec0000008000 */
[----:B--2---:R-:W2:Y:S02]  /*3550*/  FENCE.VIEW.ASYNC.S ;  /* 0x00000000000073c6 */ /* 0x004ea40000000000 */
[----:B--2---:R2:W-:Y:S01]  /*3560*/  SYNCS.ARRIVE.TRANS64.RED.A1T0 RZ, [R3+URZ], RZ ;  /* 0x000000ff03ff79a7 */ /* 0x0045e200081004ff */
[----:B------:R2:W3:Y:S01]  /*3570*/  @P0 SYNCS.PHASECHK.TRANS64.TRYWAIT P2, [UR4], R2 ;  /* 0x00000002ff0005a7 */ /* 0x0004e20008041104 */
[----:B-1----:R-:W-:Y:S01]  /*3580*/  LOP3.LUT P1, RZ, R6, 0x1, RZ, 0xc0, !PT ;  /* 0x0000000106ff7812 */ /* 0x002fe2000782c0ff */
[----:B------:R-:W1:Y:S02]  /*3590*/  SYNCS.PHASECHK.TRANS64.TRYWAIT P0, [UR19+0xb0], R0 ;  /* 0x0000b000ff0075a7 */ /* 0x000e640008001113 */
[----:B-123--:R-:W-:Y:S10]  /*35a0*/  @!P0 BRA `(.L_x_61) ;  /* 0x0000004400b48947 */ /* 0x00eff40003800000 */
.L_x_129:
[----:B------:R-:W-:Y:S01]  /*35b0*/  IADD3 R10, PT, PT, R10, 0x1, RZ ;  /* 0x000000010a0a7810 */ /* 0x000fe20007ffe0ff */
[----:B------:R-:W-:Y:S06]  /*35c0*/  BRA.U !UP4, `(.L_x_62) ;  /* 0x000000010ca07547 */ /* 0x000fec000b800000 */
[----:B------:R-:W-:Y:S02]  /*35d0*/  ULEA.HI UR4, UR18, UR18, URZ, 0x1 ;  /* 0x0000001212047291 */ /* 0x000fe4000f8f08ff */
[----:B------:R-:W-:Y:S02]  /*35e0*/  UPLOP3.LUT UP2, UPT, UPT, UPT, UPT, 0x40, 0x4 ;  /* 0x000000000004789c */ /* 0x000fe40003f4e870 */
[----:B------:R-:W-:Y:S02]  /*35f0*/  USHF.L.U32 UR5, UR4, 0x6, URZ ;  /* 0x0000000604057899 */ /* 0x000fe400080006ff */
[----:B------:R-:W-:Y:S02]  /*3600*/  ULOP3.LUT UR14, UR4, 0xffe, URZ, 0xc0, !UPT ;  /* 0x00000ffe040e7892 */ /* 0x000fe4000f8ec0ff */
[----:B------:R-:W-:Y:S02]  /*3610*/  ULOP3.LUT UR4, UR5, 0xffffff80, URZ, 0xc0, !UPT ;  /* 0xffffff8005047892 */ /* 0x000fe4000f8ec0ff */
[----:B------:R-:W-:-:S02]  /*3620*/  UIADD3 UR14, UPT, UPT, -UR14, UR18, URZ ;  /* 0x000000120e0e7290 */ /* 0x000fc4000fffe1ff */
[----:B------:R-:W-:Y:S01]  /*3630*/  UIADD3 UR4, UPT, UPT, UR24, UR4, URZ ;  /* 0x0000000418047290 */ /* 0x000fe2000fffe0ff */
[----:B------:R-:W-:Y:S01]  /*3640*/  UMOV UR12, UR23 ;  /* 0x00000017000c7c82 */ /* 0x000fe20008000000 */
[----:B------:R-:W-:Y:S02]  /*3650*/  UMOV UR11, UR22 ;  /* 0x00000016000b7c82 */ /* 0x000fe40008000000 */
[----:B------:R-:W-:Y:S01]  /*3660*/  ULEA UR14, UR14, UR4, 0x14 ;  /* 0x000000040e0e7291 */ /* 0x000fe2000f8ea0ff */
[----:B------:R-:W-:-:S11]  /*3670*/  UMOV UR5, UR10 ;  /* 0x0000000a00057c82 */ /* 0x000fd60008000000 */
.L_x_65:
[----:B------:R-:W-:Y:S02]  /*3680*/  UIADD3 UR12, UPT, UPT, UR12, 0x1, URZ ;  /* 0x000000010c0c7890 */ /* 0x000fe4000fffe0ff */
[----:B--2---:R-:W-:Y:S02]  /*3690*/  ULEA UR6, UR5, UR13, 0x3 ;  /* 0x0000000d05067291 */ /* 0x004fe4000f8e18ff */
[----:B------:R-:W-:Y:S01]  /*36a0*/  UISETP.NE.AND UP3, UPT, UR12, URZ, UPT ;  /* 0x000000ff0c00728c */ /* 0x000fe2000bf65270 */
[----:B---3--:R-:W-:Y:S10]  /*36b0*/  @P2 BRA `(.L_x_63) ;  /* 0x00000000000c2947 */ /* 0x008ff40003800000 */
[----:B-1----:R-:W-:Y:S04]  /*36c0*/  SHF.L.U32 R3, R8, 0x1f, RZ ;  /* 0x0000001f08037819 */ /* 0x002fe800000006ff */
[----:B------:R-:W1:Y:S02]  /*36d0*/  SYNCS.PHASECHK.TRANS64.TRYWAIT P0, [UR6], R3 ;  /* 0x00000003ff0075a7 */ /* 0x000e640008001106 */
[----:B-1----:R-:W-:Y:S05]  /*36e0*/  @!P0 BRA `(.L_x_64) ;  /* 0x00000044007c8947 */ /* 0x002fea0003800000 */
.L_x_63:
[----:B------:R-:W-:Y:S01]  /*36f0*/  UISETP.NE.AND UP0, UPT, UR11, 0x1, UPT ;  /* 0x000000010b00788c */ /* 0x000fe2000bf05270 */
[----:B------:R-:W-:Y:S01]  /*3700*/  PLOP3.LUT P2, PT, PT, PT, PT, 0x80, 0x8 ;  /* 0x000000000008781c */ /* 0x000fe20003f4f070 */
[----:B------:R-:W-:Y:S02]  /*3710*/  UIADD3 UR4, UPT, UPT, UR5, 0x1, URZ ;  /* 0x0000000105047890 */ /* 0x000fe4000fffe0ff */
[----:B------:R-:W-:Y:S02]  /*3720*/  ULEA UR8, UR5, UR17, 0x8 ;  /* 0x0000001105087291 */ /* 0x000fe4000f8e40ff */
[----:B------:R-:W-:Y:S01]  /*3730*/  UISETP.NE.AND UP1, UPT, UR4, 0x4, UPT ;  /* 0x000000040400788c */ /* 0x000fe2000bf25270 */
[----:B------:R-:W-:Y:S01]  /*3740*/  PLOP3.LUT P0, PT, PT, PT, UP0, 0x80, 0x8 ;  /* 0x000000000008781c */ /* 0x000fe20003f0f008 */
[----:B------:R-:W-:Y:S02]  /*3750*/  UIADD3 UR11, UPT, UPT, UR11, -0x1, URZ ;  /* 0xffffffff0b0b7890 */ /* 0x000fe4000fffe0ff */
[----:B------:R-:W-:Y:S02]  /*3760*/  USEL UR7, URZ, 0x1, UP1 ;  /* 0x00000001ff077887 */ /* 0x000fe40008800000 */
[----:B------:R-:W-:Y:S01]  /*3770*/  USEL UR10, UR4, URZ, UP1 ;  /* 0x000000ff040a7287 */ /* 0x000fe20008800000 */
[----:B------:R-:W-:Y:S03]  /*3780*/  UMOV UR9, 0xc0004010 ;  /* 0xc000401000097882 */ /* 0x000fe60000000000 */
[----:B------:R-:W-:Y:S01]  /*3790*/  @UP0 ULEA UR4, UR10, UR13, 0x3 ;  /* 0x0000000d0a040291 */ /* 0x000fe2000f8e18ff */
[----:B------:R-:W-:Y:S01]  /*37a0*/  LOP3.LUT R8, R8, UR7, RZ, 0x3c, !PT ;  /* 0x0000000708087c12 */ /* 0x000fe2000f8e3cff */
[----:B------:R-:W-:Y:S03]  /*37b0*/  UMOV UR7, 0xc0004010 ;  /* 0xc000401000077882 */ /* 0x000fe60000000000 */
[----:B-1----:R-:W-:Y:S04]  /*37c0*/  @P0 SHF.L.U32 R0, R8, 0x1f, RZ ;  /* 0x0000001f08000819 */ /* 0x002fe800000006ff */
[----:B------:R2:W3:Y:S01]  /*37d0*/  @P0 SYNCS.PHASECHK.TRANS64.TRYWAIT P2, [UR4], R0 ;  /* 0x00000000ff0005a7 */ /* 0x0004e20008041104 */
[----:B------:R-:W-:Y:S02]  /*37e0*/  UIADD3 UR4, UPT, UPT, UR6, 0x20, URZ ;  /* 0x0000002006047890 */ /* 0x000fe4000fffe0ff */
[----:B------:R-:W-:Y:S03]  /*37f0*/  ULEA UR6, UR5, UR16, 0x7 ;  /* 0x0000001005067291 */ /* 0x000fe6000f8e38ff */
[----:B------:R-:W-:Y:S06]  /*3800*/  UMOV UR5, UR10 ;  /* 0x0000000a00057c82 */ /* 0x000fec0008000000 */
[----:B------:R2:W-:Y:S01]  /*3810*/  UTCQMMA gdesc[UR6], gdesc[UR8], tmem[UR14], tmem[UR20], idesc[UR21], UP2 ;  /* 0x00ff1408060075ea */ /* 0x0005e2000900030e */
[----:B------:R-:W-:Y:S01]  /*3820*/  UPLOP3.LUT UP2, UPT, UPT, UPT, UPT, 0x80, 0x8 ;  /* 0x000000000008789c */ /* 0x000fe20003f4f070 */
[----:B------:R2:W-:Y:S01]  /*3830*/  UTCBAR.MULTICAST [UR4], URZ, UR15 ;  /* 0x000000ff040073e9 */ /* 0x0005e2000800080f */
[----:B------:R-:W-:Y:S09]  /*3840*/  BRA.U UP3, `(.L_x_65) ;  /* 0xfffffffd038c7547 */ /* 0x000ff2000b83ffff */
.L_x_62:
[----:B--2---:R-:W-:Y:S01]  /*3850*/  UIADD3 UR4, UPT, UPT, UR18, 0x1, URZ ;  /* 0x0000000112047890 */ /* 0x004fe2000fffe0ff */
[C---:B------:R-:W-:Y:S01]  /*3860*/  ISETP.NE.AND P0, PT, R10.reuse, 0x2, PT ;  /* 0x000000020a00780c */ /* 0x040fe20003f05270 */
[----:B------:R-:W-:Y:S02]  /*3870*/  UIADD3 UR5, UPT, UPT, UR19, 0x90, URZ ;  /* 0x0000009013057890 */ /* 0x000fe4000fffe0ff */
[----:B------:R-:W-:Y:S01]  /*3880*/  UISETP.NE.AND UP0, UPT, UR4, 0x4, UPT ;  /* 0x000000040400788c */ /* 0x000fe2000bf05270 */
[----:B-1----:R-:W-:Y:S02]  /*3890*/  SEL R0, RZ, 0x1, P0 ;  /* 0x00000001ff007807 */ /* 0x002fe40000000000 */
[----:B------:R-:W-:Y:S01]  /*38a0*/  SEL R10, R10, RZ, P0 ;  /* 0x000000ff0a0a7207 */ /* 0x000fe20000000000 */
[----:B------:R-:W-:Y:S01]  /*38b0*/  USEL UR6, URZ, 0x1, UP0 ;  /* 0x00000001ff067887 */ /* 0x000fe20008000000 */
[----:B------:R-:W-:Y:S01]  /*38c0*/  LOP3.LUT R9, R9, R0, RZ, 0x3c, !PT ;  /* 0x0000000009097212 */ /* 0x000fe200078e3cff */
[----:B------:R-:W-:Y:S01]  /*38d0*/  USEL UR18, UR4, URZ, UP0 ;  /* 0x000000ff04127287 */ /* 0x000fe20008000000 */
[----:B------:R1:W-:Y:S03]  /*38e0*/  UTCBAR [UR5], URZ ;  /* 0x000000ff050073e9 */ /* 0x0003e600080000ff */
[----:B------:R-:W-:Y:S01]  /*38f0*/  LOP3.LUT R11, R11, UR6, RZ, 0x3c, !PT ;  /* 0x000000060b0b7c12 */ /* 0x000fe2000f8e3cff */
[----:B------:R-:W-:Y:S07]  /*3900*/  @P1 BRA `(.L_x_66) ;  /* 0xfffffff800c41947 */ /* 0x000fee000383ffff */
[----:B------:R-:W2:Y:S01]  /*3910*/  S2UR UR8, SR_CgaCtaId ;  /* 0x00000000000879c3 */ /* 0x000ea20000008800 */
[----:B------:R-:W-:Y:S01]  /*3920*/  ELECT P0, URZ, PT ;  /* 0x0000000000ff782f */ /* 0x000fe20003800000 */
[----:B------:R-:W-:Y:S01]  /*3930*/  IMAD.MOV.U32 R0, RZ, RZ, 0x1 ;  /* 0x00000001ff007424 */ /* 0x000fe200078e00ff */
[----:B------:R-:W-:Y:S01]  /*3940*/  UIADD3 UR13, UPT, UPT, UR13, 0xb0, URZ ;  /* 0x000000b00d0d7890 */ /* 0x000fe2000fffe0ff */
[----:B------:R-:W-:Y:S01]  /*3950*/  SHF.L.U32 R3, R11, 0x1f, RZ ;  /* 0x0000001f0b037819 */ /* 0x000fe200000006ff */
[----:B------:R-:W-:-:S03]  /*3960*/  UMOV UR4, 0x40 ;  /* 0x0000004000047882 */ /* 0x000fc60000000000 */
[----:B------:R-:W-:Y:S01]  /*3970*/  UVIRTCOUNT.DEALLOC.SMPOOL 0x80 ;  /* 0x000000800000784c */ /* 0x000fe20000000000 */
[----:B--2---:R-:W-:Y:S02]  /*3980*/  ULEA UR8, UR8, UR4, 0x18 ;  /* 0x0000000408087291 */ /* 0x004fe4000f8ec0ff */
[----:B------:R-:W-:-:S07]  /*3990*/  ULEA UR4, UR18, UR13, 0x3 ;  /* 0x0000000d12047291 */ /* 0x000fce000f8e18ff */
[----:B------:R2:W-:Y:S02]  /*39a0*/  @P0 STS.U8 [UR8+0x1c], R0 ;  /* 0x00001c00ff000988 */ /* 0x0005e40008000008 */
[----:B------:R-:W4:Y:S02]  /*39b0*/  SYNCS.PHASECHK.TRANS64.TRYWAIT P0, [UR4], R3 ;  /* 0x00000003ff0075a7 */ /* 0x000f240008001104 */
[----:B--2-4-:R-:W-:Y:S05]  /*39c0*/  @!P0 BRA `(.L_x_67) ;  /* 0x0000004000dc8947 */ /* 0x014fea0003800000 */
.L_x_132:
[----:B------:R-:W-:-:S04]  /*39d0*/  UIADD3 UR4, UPT, UPT, UR18, 0x1, URZ ;  /* 0x0000000112047890 */ /* 0x000fc8000fffe0ff */
[----:B------:R-:W-:-:S04]  /*39e0*/  UISETP.NE.AND UP0, UPT, UR4, 0x4, UPT ;  /* 0x000000040400788c */ /* 0x000fc8000bf05270 */
[----:B------:R-:W-:Y:S02]  /*39f0*/  USEL UR6, URZ, 0x1, UP0 ;  /* 0x00000001ff067887 */ /* 0x000fe40008000000 */
[----:B------:R-:W-:-:S04]  /*3a00*/  USEL UR4, UR4, URZ, UP0 ;  /* 0x000000ff04047287 */ /* 0x000fc80008000000 */
[----:B-1----:R-:W-:Y:S01]  /*3a10*/  ULEA UR5, UR4, UR13, 0x3 ;  /* 0x0000000d04057291 */ /* 0x002fe2000f8e18ff */
[----:B------:R-:W-:-:S04]  /*3a20*/  LOP3.LUT R2, R11, UR6, RZ, 0x3c, !PT ;  /* 0x000000060b027c12 */ /* 0x000fc8000f8e3cff */
[----:B--2---:R-:W-:-:S04]  /*3a30*/  SHF.L.U32 R3, R2, 0x1f, RZ ;  /* 0x0000001f02037819 */ /* 0x004fc800000006ff */
[----:B------:R-:W1:Y:S02]  /*3a40*/  SYNCS.PHASECHK.TRANS64.TRYWAIT P0, [UR5], R3 ;  /* 0x00000003ff0075a7 */ /* 0x000e640008001105 */
[----:B-1----:R-:W-:Y:S05]  /*3a50*/  @!P0 BRA `(.L_x_68) ;  /* 0x0000004000d08947 */ /* 0x002fea0003800000 */
.L_x_134:
        /* <DEDUP_REMOVED lines=9> */
.L_x_136:
[----:B------:R-:W-:-:S04]  /*3af0*/  UIADD3 UR4, UPT, UPT, UR4, 0x1, URZ ;  /* 0x0000000104047890 */ /* 0x000fc8000fffe0ff */
[----:B------:R-:W-:-:S04]  /*3b00*/  UISETP.NE.AND UP0, UPT, UR4, 0x4, UPT ;  /* 0x000000040400788c */ /* 0x000fc8000bf05270 */
[----:B------:R-:W-:Y:S02]  /*3b10*/  USEL UR5, URZ, 0x1, UP0 ;  /* 0x00000001ff057887 */ /* 0x000fe40008000000 */
[----:B------:R-:W-:-:S04]  /*3b20*/  USEL UR4, UR4, URZ, UP0 ;  /* 0x000000ff04047287 */ /* 0x000fc80008000000 */
[----:B------:R-:W-:Y:S01]  /*3b30*/  ULEA UR4, UR4, UR13, 0x3 ;  /* 0x0000000d04047291 */ /* 0x000fe2000f8e18ff */
[----:B-1----:R-:W-:-:S04]  /*3b40*/  LOP3.LUT R3, R2, UR5, RZ, 0x3c, !PT ;  /* 0x0000000502037c12 */ /* 0x002fc8000f8e3cff */
[----:B------:R-:W-:-:S04]  /*3b50*/  SHF.L.U32 R3, R3, 0x1f, RZ ;  /* 0x0000001f03037819 */ /* 0x000fc800000006ff */
[----:B------:R-:W1:Y:S02]  /*3b60*/  SYNCS.PHASECHK.TRANS64.TRYWAIT P0, [UR4], R3 ;  /* 0x00000003ff0075a7 */ /* 0x000e640008001104 */
[----:B-1----:R-:W-:Y:S05]  /*3b70*/  @!P0 BRA `(.L_x_70) ;  /* 0x0000004000b88947 */ /* 0x002fea0003800000 */
.L_x_138:
[----:B------:R-:W-:Y:S01]  /*3b80*/  NOP ;  /* 0x0000000000007918 */ /* 0x000fe20000000000 */
[----:B-1----:R-:W1:Y:S01]  /*3b90*/  LDS R0, [UR8+0x14] ;  /* 0x00001408ff007984 */ /* 0x002e620008000800 */
[----:B------:R-:W-:Y:S01]  /*3ba0*/  ULOP3.LUT UR4, UR24, 0xffff, URZ, 0xc0, !UPT ;  /* 0x0000ffff18047892 */ /* 0x000fe2000f8ec0ff */
[----:B------:R-:W-:Y:S01]  /*3bb0*/  UMOV UR5, 0xffff ;  /* 0x0000ffff00057882 */ /* 0x000fe20000000000 */
[----:B------:R-:W-:Y:S02]  /*3bc0*/  UMOV UR6, 0x1 ;  /* 0x0000000100067882 */ /* 0x000fe40000000000 */
[----:B------:R-:W-:-:S04]  /*3bd0*/  USHF.R.U32.HI UR4, URZ, 0x5, UR4 ;  /* 0x00000005ff047899 */ /* 0x000fc80008011604 */
[----:B------:R-:W-:Y:S02]  /*3be0*/  USHF.L.U32 UR5, UR5, UR4, URZ ;  /* 0x0000000405057299 */ /* 0x000fe400080006ff */
[----:B------:R-:W-:-:S04]  /*3bf0*/  USHF.L.U32 UR4, UR6, UR4, URZ ;  /* 0x0000000406047299 */ /* 0x000fc800080006ff */
[----:B-1----:R-:W-:-:S04]  /*3c00*/  LOP3.LUT R0, R0, UR5, RZ, 0xc0, !PT ;  /* 0x0000000500007c12 */ /* 0x002fc8000f8ec0ff */
[----:B------:R-:W-:-:S13]  /*3c10*/  ISETP.NE.AND P0, PT, R0, UR5, PT ;  /* 0x0000000500007c0c */ /* 0x000fda000bf05270 */
[----:B------:R-:W-:Y:S05]  /*3c20*/  @P0 BRA `(.L_x_71) ;  /* 0x0000000000580947 */ /* 0x000fea0003800000 */
[----:B------:R-:W1:Y:S02]  /*3c30*/  LDS R0, [UR8+0x18] ;  /* 0x00001808ff007984 */ /* 0x000e640008000800 */
[----:B-1----:R-:W-:-:S04]  /*3c40*/  LOP3.LUT R0, R0, UR4, RZ, 0xc0, !PT ;  /* 0x0000000400007c12 */ /* 0x002fc8000f8ec0ff */
[----:B------:R-:W-:-:S13]  /*3c50*/  ISETP.NE.AND P0, PT, R0, UR4, PT ;  /* 0x0000000400007c0c */ /* 0x000fda000bf05270 */
[----:B------:R-:W-:Y:S05]  /*3c60*/  @P0 BRA `(.L_x_72) ;  /* 0x00000000003c0947 */ /* 0x000fea0003800000 */
[----:B------:R-:W1:Y:S01]  /*3c70*/  S2R R2, SR_LANEID ;  /* 0x0000000000027919 */ /* 0x000e620000000000 */
[----:B------:R-:W-:Y:S01]  /*3c80*/  ULOP3.LUT UR5, URZ, UR5, URZ, 0x33, !UPT ;  /* 0x00000005ff057292 */ /* 0x000fe2000f8e33ff */
[----:B------:R-:W-:Y:S01]  /*3c90*/  LOP3.LUT R4, RZ, UR4, RZ, 0x33, !PT ;  /* 0x00000004ff047c12 */ /* 0x000fe2000f8e33ff */
[----:B------:R-:W-:Y:S02]  /*3ca0*/  VOTEU.ANY UR4, UPT, PT ;  /* 0x0000000000047886 */ /* 0x000fe400038e0100 */
[----:B------:R-:W-:Y:S01]  /*3cb0*/  UFLO.U32 UR4, UR4 ;  /* 0x00000004000472bd */ /* 0x000fe200080e0000 */
[----:B------:R-:W2:Y:S01]  /*3cc0*/  REDUX UR6, R4 ;  /* 0x00000000040673c4 */ /* 0x000ea20000000000 */
[----:B------:R-:W-:-:S06]  /*3cd0*/  IMAD.U32 R0, RZ, RZ, UR5 ;  /* 0x00000005ff007e24 */ /* 0x000fcc000f8e00ff */
[----:B------:R4:W-:Y:S01]  /*3ce0*/  UTCATOMSWS.AND URZ, UR5 ;  /* 0x0000000500ff79e3 */ /* 0x0009e20008000000 */
[----:B------:R-:W3:Y:S01]  /*3cf0*/  REDUX UR7, R0 ;  /* 0x00000000000773c4 */ /* 0x000ee20000000000 */
[----:B-1----:R-:W-:Y:S01]  /*3d00*/  ISETP.EQ.U32.AND P0, PT, R2, UR4, PT ;  /* 0x0000000402007c0c */ /* 0x002fe2000bf02070 */
[----:B--2---:R-:W-:Y:S01]  /*3d10*/  IMAD.U32 R2, RZ, RZ, UR6 ;  /* 0x00000006ff027e24 */ /* 0x004fe2000f8e00ff */
[----:B---3--:R-:W-:-:S11]  /*3d20*/  MOV R3, UR7 ;  /* 0x0000000700037c02 */ /* 0x008fd60008000f00 */
[----:B------:R4:W-:Y:S04]  /*3d30*/  @P0 ATOMS.AND RZ, [UR8+0x14], R3 ;  /* 0x00001403ffff098c */ /* 0x0009e8000a800008 */
[----:B------:R4:W-:Y:S01]  /*3d40*/  @P0 ATOMS.AND RZ, [UR8+0x18], R2 ;  /* 0x00001802ffff098c */ /* 0x0009e2000a800008 */
[----:B------:R-:W-:Y:S05]  /*3d50*/  BRA `(.L_x_73) ;  /* 0x0000000000147947 */ /* 0x000fea0003800000 */
.L_x_72:
[----:B------:R-:W-:Y:S02]  /*3d60*/  MOV R2, 0x3d80 ;  /* 0x00003d8000027802 */ /* 0x000fe40000000f00 */
[----:B---3-5:R-:W-:Y:S05]  /*3d70*/  CALL.REL.NOINC `($__internal_0_$__cuda_sm10x_tcgen05_guardrail_trap_col_being_dealloced_not_returned_by_alloc) ;  /* 0x0000004400147944 */ /* 0x028fea0003c00000 */
[----:B------:R-:W-:Y:S05]  /*3d80*/  BRA `(.L_x_73) ;  /* 0x0000000000087947 */ /* 0x000fea0003800000 */
.L_x_71:
[----:B------:R-:W-:Y:S02]  /*3d90*/  MOV R2, 0x3db0 ;  /* 0x00003db000027802 */ /* 0x000fe40000000f00 */
[----:B---3-5:R-:W-:Y:S05]  /*3da0*/  CALL.REL.NOINC `($__internal_2_$__cuda_sm10x_tcgen05_guardrail_trap_unallocated_columns_being_dealloced) ;  /* 0x0000004400207944 */ /* 0x028fea0003c00000 */
.L_x_73:
[----:B------:R-:W-:Y:S01]  /*3db0*/  NOP ;  /* 0x0000000000007918 */ /* 0x000fe20000000000 */
[----:B----4-:R-:W-:Y:S05]  /*3dc0*/  EXIT ;  /* 0x000000000000794d */ /* 0x010fea0003800000 */
.L_x_55:
[----:B------:R-:W-:-:S09]  /*3dd0*/  UISETP.NE.OR UP0, UPT, UR17, 0x3, !UP3 ;  /* 0x000000031100788c */ /* 0x000fd2000df05670 */
[----:B------:R-:W-:Y:S05]  /*3de0*/  BRA.U UP0, `(.L_x_74) ;  /* 0x0000000d00807547 */ /* 0x000fea000b800000 */
[----:B------:R-:W2:Y:S01]  /*3df0*/  S2UR UR10, SR_CgaCtaId ;  /* 0x00000000000a79c3 */ /* 0x000ea20000008800 */
[----:B------:R-:W3:Y:S01]  /*3e00*/  LDCU UR32, c[0x0][0x370] ;  /* 0x00006e00ff2077ac */ /* 0x000ee20008000800 */
[----:B------:R-:W-:Y:S02]  /*3e10*/  HFMA2 R13, -RZ, RZ, 0, 0 ;  /* 0x00000000ff0d7431 */ /* 0x000fe400000001ff */
[----:B------:R-:W-:Y:S01]  /*3e20*/  IMAD.MOV.U32 R15, RZ, RZ, 0x1 ;  /* 0x00000001ff0f7424 */ /* 0x000fe200078e00ff */
[----:B------:R-:W-:Y:S01]  /*3e30*/  MOV R7, 0x1000 ;  /* 0x0000100000077802 */ /* 0x000fe20000000f00 */
[----:B------:R-:W3:Y:S01]  /*3e40*/  LDCU.128 UR28, c[0x0][0xb10] ;  /* 0x00016200ff1c77ac */ /* 0x000ee20008000c00 */
[----:B------:R-:W-:Y:S01]  /*3e50*/  IMAD.MOV.U32 R14, RZ, RZ, RZ ;  /* 0x000000ffff0e7224 */ /* 0x000fe200078e00ff */
[----:B------:R-:W4:Y:S01]  /*3e60*/  LDC.64 R16, c[0x0][0x348] ;  /* 0x0000d200ff107b82 */ /* 0x000f220000000a00 */
[----:B------:R-:W1:Y:S01]  /*3e70*/  LDCU UR27, c[0x0][0x374] ;  /* 0x00006e80ff1b77ac */ /* 0x000e620008000800 */
[----:B------:R-:W2:Y:S06]  /*3e80*/  LDCU UR15, c[0x0][0xb0c] ;  /* 0x00016180ff0f77ac */ /* 0x000eac0008000800 */
[----:B------:R-:W4:Y:S01]  /*3e90*/  LDC.64 R2, c[0x0][0x888] ;  /* 0x00022200ff027b82 */ /* 0x000f220000000a00 */
[----:B------:R-:W2:Y:S01]  /*3ea0*/  LDCU UR39, c[0x0][0xb20] ;  /* 0x00016400ff2777ac */ /* 0x000ea20008000800 */
[----:B------:R-:W2:Y:S06]  /*3eb0*/  LDCU UR4, c[0x0][0xb30] ;  /* 0x00016600ff0477ac */ /* 0x000eac0008000800 */
[----:B------:R-:W4:Y:S01]  /*3ec0*/  LDC.64 R4, c[0x0][0x890] ;  /* 0x00022400ff047b82 */ /* 0x000f220000000a00 */
[----:B------:R-:W-:Y:S01]  /*3ed0*/  UMOV UR21, 0x400 ;  /* 0x0000040000157882 */ /* 0x000fe20000000000 */
[----:B---3--:R-:W-:-:S02]  /*3ee0*/  UIMAD.WIDE.U32 UR6, UR32, UR28, URZ ;  /* 0x0000001c200672a5 */ /* 0x008fc4000f8e00ff */
[----:B-1----:R-:W-:Y:S02]  /*3ef0*/  UIMAD.WIDE.U32 UR8, UR27, UR31, URZ ;  /* 0x0000001f1b0872a5 */ /* 0x002fe4000f8e00ff */
[----:B--2---:R-:W-:Y:S02]  /*3f00*/  ULEA UR21, UR10, UR21, 0x18 ;  /* 0x000000150a157291 */ /* 0x004fe4000f8ec0ff */
[----:B------:R-:W-:Y:S02]  /*3f10*/  UPLOP3.LUT UP3, UPT, UPT, UPT, UPT, 0x40, 0x4 ;  /* 0x000000000004789c */ /* 0x000fe40003f6e870 */
[----:B------:R-:W-:Y:S02]  /*3f20*/  UIADD3 UR33, UPT, UPT, UR21, 0x48, URZ ;  /* 0x0000004815217890 */ /* 0x000fe4000fffe0ff */
[----:B------:R-:W-:Y:S01]  /*3f30*/  UIADD3 UR17, UPT, UPT, UR21, 0x40, URZ ;  /* 0x0000004015117890 */ /* 0x000fe2000fffe0ff */
[----:B------:R-:W-:Y:S01]  /*3f40*/  UMOV UR6, UR7 ;  /* 0x0000000700067c82 */ /* 0x000fe20008000000 */
[----:B------:R-:W-:Y:S01]  /*3f50*/  UMOV UR35, UR9 ;  /* 0x0000000900237c82 */ /* 0x000fe20008000000 */
[----:B------:R-:W-:-:S02]  /*3f60*/  UISETP.GE.AND UP0, UPT, UR42, 0x1, UPT ;  /* 0x000000012a00788c */ /* 0x000fc4000bf06270 */
[----:B------:R-:W-:Y:S01]  /*3f70*/  UISETP.NE.AND UP4, UPT, UR42, 0x1, UPT ;  /* 0x000000012a00788c */ /* 0x000fe2000bf85270 */
[----:B------:R-:W1:Y:S01]  /*3f80*/  LDCU.64 UR22, c[0x0][0xb28] ;  /* 0x00016500ff1677ac */ /* 0x000e620008000a00 */
[----:B------:R-:W-:Y:S02]  /*3f90*/  UISETP.NE.AND UP6, UPT, UR15, 0x1, UPT ;  /* 0x000000010f00788c */ /* 0x000fe4000bfc5270 */
[----:B------:R-:W-:Y:S02]  /*3fa0*/  UISETP.NE.AND UP5, UPT, UR30, 0x1, UPT ;  /* 0x000000011e00788c */ /* 0x000fe4000bfa5270 */
[----:B------:R-:W-:Y:S02]  /*3fb0*/  UPRMT UR33, UR10, 0x654, UR33 ;  /* 0x000006540a217896 */ /* 0x000fe40008000021 */
[----:B------:R-:W-:Y:S02]  /*3fc0*/  USHF.R.U32.HI UR37, URZ, UR29, UR6 ;  /* 0x0000001dff257299 */ /* 0x000fe40008011606 */
[----:B------:R-:W-:-:S02]  /*3fd0*/  UPRMT UR34, UR10, 0x654, UR17 ;  /* 0x000006540a227896 */ /* 0x000fc40008000011 */
[----:B------:R-:W-:Y:S02]  /*3fe0*/  USHF.R.U32.HI UR35, URZ, UR39, UR35 ;  /* 0x00000027ff237299 */ /* 0x000fe40008011623 */
[----:B------:R-:W-:-:S11]  /*3ff0*/  UISETP.NE.AND UP2, UPT, UR4, 0x1, UPT ;  /* 0x000000010400788c */ /* 0x000fd6000bf45270 */
.L_x_83:
[C---:B------:R-:W-:Y:S02]  /*4000*/  LEA R12, R14.reuse, UR21, 0x3 ;  /* 0x000000150e0c7c11 */ /* 0x040fe4000f8e18ff */
[----:B------:R-:W-:Y:S02]  /*4010*/  SHF.L.U32 R9, R13, 0x1f, RZ ;  /* 0x0000001f0d097819 */ /* 0x000fe400000006ff */
[----:B------:R-:W-:Y:S02]  /*4020*/  LEA R10, R14, UR21, 0x4 ;  /* 0x000000150e0a7c11 */ /* 0x000fe4000f8e20ff */
[----:B--2---:R-:W2:Y:S02]  /*4030*/  SYNCS.PHASECHK.TRANS64.TRYWAIT P0, [R12+URZ+0x70], R9 ;  /* 0x000070090c0075a7 */ /* 0x004ea400080011ff */
[----:B--2---:R-:W-:Y:S05]  /*4040*/  @!P0 BRA `(.L_x_75) ;  /* 0x0000003c009c8947 */ /* 0x004fea0003800000 */
.L_x_139:
[----:B--2---:R-:W2:Y:S01]  /*4050*/  LDS.128 R8, [R10+0x100] ;  /* 0x000100000a087984 */ /* 0x004ea20000000c00 */
[----:B------:R-:W-:Y:S01]  /*4060*/  UISETP.GE.AND UP0, UPT, UR42, 0x1, UPT ;  /* 0x000000012a00788c */ /* 0x000fe2000bf06270 */
[----:B------:R-:W-:Y:S01]  /*4070*/  @!PT LDS RZ, [RZ] ;  /* 0x00000000fffff984 */ /* 0x000fe20000000800 */
[----:B------:R-:W-:Y:S01]  /*4080*/  @!PT LDS RZ, [RZ] ;  /* 0x00000000fffff984 */ /* 0x000fe20000000800 */
[----:B------:R-:W-:Y:S01]  /*4090*/  @!PT LDS RZ, [RZ] ;  /* 0x00000000fffff984 */ /* 0x000fe20000000800 */
[----:B------:R-:W-:Y:S01]  /*40a0*/  @!PT LDS RZ, [RZ] ;  /* 0x00000000fffff984 */ /* 0x000fe20000000800 */
[----:B------:R3:W-:Y:S06]  /*40b0*/  MEMBAR.ALL.CTA ;  /* 0x0000000000007992 */ /* 0x0007ec0000008000 */
[----:B---3--:R-:W3:Y:S01]  /*40c0*/  FENCE.VIEW.ASYNC.S ;  /* 0x00000000000073c6 */ /* 0x008ee20000000000 */
[----:B--2---:R-:W-:Y:S11]  /*40d0*/  LOP3.LUT P0, RZ, R10, 0x1, RZ, 0xc0, !PT ;  /* 0x000000010aff7812 */ /* 0x004ff6000780c0ff */
[----:B------:R-:W-:Y:S02]  /*40e0*/  @!UPT UIADD3 URZ, UPT, UPT, URZ, URZ, URZ ;  /* 0x000000fffffff290 */ /* 0x000fe4000fffe0ff */
[----:B---3--:R-:W-:Y:S01]  /*40f0*/  VOTEU.ANY UP1, P0 ;  /* 0x0000000000ff7886 */ /* 0x008fe20000020100 */
[----:B------:R-:W-:Y:S11]  /*4100*/  PLOP3.LUT P0, PT, PT, PT, UP1, 0x80, 0x8 ;  /* 0x000000000008781c */ /* 0x000ff60003f0f018 */
[----:B------:R-:W-:Y:S02]  /*4110*/  @!UPT UIADD3 URZ, UPT, UPT, URZ, URZ, URZ ;  /* 0x000000fffffff290 */ /* 0x000fe4000fffe0ff */
[----:B------:R-:W-:Y:S02]  /*4120*/  @P0 SHF.R.U32.HI R0, RZ, 0x10, R9 ;  /* 0x00000010ff000819 */ /* 0x000fe40000011609 */
[----:B------:R-:W-:Y:S02]  /*4130*/  @P0 MOV R6, R8 ;  /* 0x0000000800060202 */ /* 0x000fe40000000f00 */
[----:B------:R-:W-:Y:S01]  /*4140*/  @P0 R2UR UR4, R0 ;  /* 0x00000000000402ca */ /* 0x000fe200000e0000 */
[----:B------:R-:W-:Y:S01]  /*4150*/  VIADD R0, R12, 0x80 ;  /* 0x000000800c007836 */ /* 0x000fe20000000000 */
[----:B------:R-:W-:Y:S02]  /*4160*/  @P0 LOP3.LUT R8, R9, 0xffff, RZ, 0xc0, !PT ;  /* 0x0000ffff09080812 */ /* 0x000fe400078ec0ff */
[----:B------:R-:W-:Y:S02]  /*4170*/  @P0 R2UR UR6, R6 ;  /* 0x00000000060602ca */ /* 0x000fe400000e0000 */
[----:B------:R-:W-:Y:S02]  /*4180*/  PRMT R0, RZ, 0x654, R0 ;  /* 0x00000654ff007816 */ /* 0x000fe40000000000 */
[----:B------:R-:W-:Y:S02]  /*4190*/  @P0 R2UR UR5, R8 ;  /* 0x00000000080502ca */ /* 0x000fe400000e0000 */
[----:B------:R2:W-:Y:S03]  /*41a0*/  SYNCS.ARRIVE.TRANS64.RED.A1T0 RZ, [R0+URZ], RZ ;  /* 0x000000ff00ff79a7 */ /* 0x0005e600081004ff */
[----:B------:R-:W-:Y:S04]  /*41b0*/  @UP1 UMOV UR26, UR4 ;  /* 0x00000004001a1c82 */ /* 0x000fe80008000000 */
[----:B------:R-:W-:Y:S04]  /*41c0*/  @UP1 UMOV UR14, UR6 ;  /* 0x00000006000e1c82 */ /* 0x000fe80008000000 */
[----:B------:R-:W-:Y:S01]  /*41d0*/  @UP1 UMOV UR13, UR5 ;  /* 0x00000005000d1c82 */ /* 0x000fe20008000000 */
[----:B------:R-:W-:Y:S05]  /*41e0*/  BRA.U !UP0, `(.L_x_76) ;  /* 0x0000000108a47547 */ /* 0x000fea000b800000 */
[----:B------:R-:W-:Y:S02]  /*41f0*/  UIMAD.WIDE.U32 UR8, UR13, UR31, URZ ;  /* 0x0000001f0d0872a5 */ /* 0x000fe4000f8e00ff */
[----:B------:R-:W-:Y:S02]  /*4200*/  UIMAD.WIDE.U32 UR10, UR14, UR28, URZ ;  /* 0x0000001c0e0a72a5 */ /* 0x000fe4000f8e00ff */
[----:B------:R-:W-:Y:S02]  /*4210*/  USEL UR4, UR27, UR35, !UP5 ;  /* 0x000000231b047287 */ /* 0x000fe4000e800000 */
[----:B------:R-:W-:Y:S02]  /*4220*/  USEL UR7, UR32, UR37, !UP6 ;  /* 0x0000002520077287 */ /* 0x000fe4000f000000 */
[----:B-1----:R-:W-:Y:S02]  /*4230*/  UIMAD.WIDE.U32 UR18, UR4, UR22, URZ ;  /* 0x00000016041272a5 */ /* 0x002fe4000f8e00ff */
[----:B------:R-:W-:Y:S01]  /*4240*/  UIMAD.WIDE.U32 UR24, UR7, UR22, URZ ;  /* 0x00000016071872a5 */ /* 0x000fe2000f8e00ff */
[----:B------:R-:W-:Y:S02]  /*4250*/  UMOV UR5, UR9 ;  /* 0x0000000900057c82 */ /* 0x000fe40008000000 */
[----:B------:R-:W-:Y:S03]  /*4260*/  USHF.R.U32.HI UR6, URZ, UR39, UR5 ;  /* 0x00000027ff067299 */ /* 0x000fe60008011605 */
[----:B------:R-:W-:Y:S01]  /*4270*/  UMOV UR5, UR11 ;  /* 0x0000000b00057c82 */ /* 0x000fe20008000000 */
[----:B------:R-:W-:Y:S02]  /*4280*/  USEL UR6, UR13, UR6, !UP5 ;  /* 0x000000060d067287 */ /* 0x000fe4000e800000 */
[----:B------:R-:W-:Y:S02]  /*4290*/  USHF.R.U32.HI UR8, URZ, UR29, UR5 ;  /* 0x0000001dff087299 */ /* 0x000fe40008011605 */
[----:B------:R-:W-:Y:S01]  /*42a0*/  UIMAD.WIDE.U32 UR10, UR6, UR22, URZ ;  /* 0x00000016060a72a5 */ /* 0x000fe2000f8e00ff */
[----:B------:R-:W-:Y:S02]  /*42b0*/  UMOV UR5, UR19 ;  /* 0x0000001300057c82 */ /* 0x000fe40008000000 */
[----:B------:R-:W-:Y:S03]  /*42c0*/  @UP4 USHF.R.U32.HI UR4, URZ, UR23, UR5 ;  /* 0x00000017ff044299 */ /* 0x000fe60008011605 */
[----:B------:R-:W-:Y:S01]  /*42d0*/  UMOV UR5, UR25 ;  /* 0x0000001900057c82 */ /* 0x000fe20008000000 */
[----:B------:R-:W-:Y:S02]  /*42e0*/  UIMAD UR4, UR42, UR4, URZ ;  /* 0x000000042a0472a4 */ /* 0x000fe4000f8e02ff */
[----:B------:R-:W-:Y:S02]  /*42f0*/  @UP4 USHF.R.U32.HI UR7, URZ, UR23, UR5 ;  /* 0x00000017ff074299 */ /* 0x000fe40008011605 */
[----:B------:R-:W-:Y:S02]  /*4300*/  USEL UR5, UR14, UR8, !UP6 ;  /* 0x000000080e057287 */ /* 0x000fe4000f000000 */
[----:B------:R-:W-:Y:S02]  /*4310*/  UIMAD UR8, UR42, UR7, URZ ;  /* 0x000000072a0872a4 */ /* 0x000fe4000f8e02ff */
[----:B------:R-:W-:Y:S03]  /*4320*/  UISETP.GE.AND UP0, UPT, UR6, UR4, UPT ;  /* 0x000000040600728c */ /* 0x000fe6000bf06270 */
[----:B------:R-:W-:Y:S01]  /*4330*/  UMOV UR4, UR11 ;  /* 0x0000000b00047c82 */ /* 0x000fe20008000000 */
[----:B------:R-:W-:Y:S02]  /*4340*/  UISETP.GE.OR UP0, UPT, UR5, UR8, UP0 ;  /* 0x000000080500728c */ /* 0x000fe40008706670 */
[----:B------:R-:W-:Y:S02]  /*4350*/  USHF.R.U32.HI UR4, URZ, UR23, UR4 ;  /* 0x00000017ff047299 */ /* 0x000fe40008011604 */
[----:B------:R-:W-:Y:S02]  /*4360*/  UIMAD.WIDE.U32 UR8, UR5, UR22, URZ ;  /* 0x00000016050872a5 */ /* 0x000fe4000f8e00ff */
[----:B------:R-:W-:Y:S04]  /*4370*/  USEL UR10, UR6, UR4, !UP4 ;  /* 0x00000004060a7287 */ /* 0x000fe8000e000000 */
[----:B------:R-:W-:Y:S01]  /*4380*/  UIADD3 UR11, UPT, UPT, -UR10, URZ, URZ ;  /* 0x000000ff0a0b7290 */ /* 0x000fe2000fffe1ff */
[----:B------:R-:W-:Y:S02]  /*4390*/  @!UP0 UMOV UR4, UR9 ;  /* 0x0000000900048c82 */ /* 0x000fe40008000000 */
[----:B------:R-:W-:Y:S02]  /*43a0*/  @!UP0 USHF.R.U32.HI UR4, URZ, UR23, UR4 ;  /* 0x00000017ff048299 */ /* 0x000fe40008011604 */
[----:B------:R-:W-:Y:S02]  /*43b0*/  UIMAD UR8, UR42, UR11, UR6 ;  /* 0x0000000b2a0872a4 */ /* 0x000fe4000f8e0206 */
[----:B------:R-:W-:Y:S04]  /*43c0*/  @!UP0 USEL UR4, UR5, UR4, !UP4 ;  /* 0x0000000405048287 */ /* 0x000fe8000e000000 */
[----:B------:R-:W-:Y:S02]  /*43d0*/  @!UP0 UIMAD UR8, UR7, UR8, UR4 ;  /* 0x00000008070882a4 */ /* 0x000fe4000f8e0204 */
[----:B------:R-:W-:Y:S02]  /*43e0*/  @!UP0 UIADD3 UR9, UPT, UPT, UR10, -UR4, URZ ;  /* 0x800000040a098290 */ /* 0x000fe4000fffe0ff */
[----:B------:R-:W-:Y:S02]  /*43f0*/  UIADD3 UR4, UPT, UPT, -UR5, URZ, URZ ;  /* 0x000000ff05047290 */ /* 0x000fe4000fffe1ff */
[----:B------:R-:W-:Y:S02]  /*4400*/  UIADD3 UR7, UPT, UPT, -UR6, URZ, URZ ;  /* 0x000000ff06077290 */ /* 0x000fe4000fffe1ff */
[----:B------:R-:W-:Y:S02]  /*4410*/  @!UP0 UIMAD UR6, UR9, UR42, UR5 ;  /* 0x0000002a090682a4 */ /* 0x000fe4000f8e0205 */
[----:B------:R-:W-:Y:S02]  /*4420*/  UIMAD UR14, UR15, UR4, UR14 ;  /* 0x000000040f0e72a4 */ /* 0x000fe4000f8e020e */
[----:B------:R-:W-:Y:S01]  /*4430*/  UIMAD UR13, UR30, UR7, UR13 ;  /* 0x000000071e0d72a4 */ /* 0x000fe2000f8e020d */
[----:B------:R-:W-:Y:S02]  /*4440*/  @!UP0 UMOV UR5, UR8 ;  /* 0x0000000800058c82 */ /* 0x000fe40008000000 */
[----:B------:R-:W-:Y:S02]  /*4450*/  UIMAD UR14, UR5, UR15, UR14 ;  /* 0x0000000f050e72a4 */ /* 0x000fe4000f8e020e */
[----:B------:R-:W-:Y:S11]  /*4460*/  UIMAD UR13, UR6, UR30, UR13 ;  /* 0x0000001e060d72a4 */ /* 0x000ff6000f8e020d */
[----:B------:R-:W-:Y:S01]  /*4470*/  @!UPT UIADD3 URZ, UPT, UPT, URZ, URZ, URZ ;  /* 0x000000fffffff290 */ /* 0x000fe2000fffe0ff */
.L_x_76:
[----:B------:R-:W3:Y:S01]  /*4480*/  @!UP2 LDCU.128 UR8, c[0x0][0xb10] ;  /* 0x00016200ff08a7ac */ /* 0x000ee20008000c00 */
[C---:B----4-:R-:W-:Y:S02]  /*4490*/  ISETP.NE.U32.AND P1, PT, R4.reuse, RZ, PT ;  /* 0x000000ff0400720c */ /* 0x050fe40003f25070 */
[----:B------:R-:W-:Y:S02]  /*44a0*/  ISETP.NE.U32.AND P0, PT, R4, RZ, PT ;  /* 0x000000ff0400720c */ /* 0x000fe40003f05070 */
[C---:B------:R-:W-:Y:S02]  /*44b0*/  ISETP.NE.AND.EX P1, PT, R5.reuse, RZ, PT, P1 ;  /* 0x000000ff0500720c */ /* 0x040fe40003f25310 */
[----:B------:R-:W-:Y:S01]  /*44c0*/  ISETP.NE.AND.EX P0, PT, R5, RZ, PT, P0 ;  /* 0x000000ff0500720c */ /* 0x000fe20003f05300 */
[----:B------:R-:W4:Y:S01]  /*44d0*/  @!UP2 LDCU UR5, c[0x0][0xb0c] ;  /* 0x00016180ff05a7ac */ /* 0x000f220008000800 */
[----:B------:R-:W-:Y:S01]  /*44e0*/  SHF.L.U32 R9, R15, 0x1f, RZ ;  /* 0x0000001f0f097819 */ /* 0x000fe200000006ff */
[----:B------:R-:W-:Y:S02]  /*44f0*/  USHF.L.U32 UR19, UR16, 0x6, URZ ;  /* 0x0000000610137899 */ /* 0x000fe400080006ff */
[----:B------:R-:W-:Y:S02]  /*4500*/  USHF.L.U32 UR18, UR20, 0x7, URZ ;  /* 0x0000000714127899 */ /* 0x000fe400080006ff */
[----:B---3--:R-:W-:Y:S07]  /*4510*/  UIMAD.WIDE.U32 UR6, UR14, UR8, URZ ;  /* 0x000000080e0672a5 */ /* 0x008fee000f8e00ff */
[----:B------:R-:W-:Y:S01]  /*4520*/  @!UP2 UMOV UR4, UR7 ;  /* 0x000000070004ac82 */ /* 0x000fe20008000000 */
[----:B----4-:R-:W-:Y:S02]  /*4530*/  @!UP2 UISETP.NE.AND UP0, UPT, UR5, 0x1, UPT ;  /* 0x000000010500a88c */ /* 0x010fe4000bf05270 */
[----:B------:R-:W-:Y:S02]  /*4540*/  @!UP2 USHF.R.U32.HI UR4, URZ, UR9, UR4 ;  /* 0x00000009ff04a299 */ /* 0x000fe40008011604 */
[----:B------:R-:W-:Y:S02]  /*4550*/  UIMAD.WIDE.U32 UR6, UR13, UR11, URZ ;  /* 0x0000000b0d0672a5 */ /* 0x000fe4000f8e00ff */
[----:B------:R-:W-:Y:S02]  /*4560*/  @!UP2 USEL UR8, UR14, UR4, !UP0 ;  /* 0x000000040e08a287 */ /* 0x000fe4000c000000 */
[----:B------:R-:W-:Y:S03]  /*4570*/  @!UP2 UISETP.NE.AND UP0, UPT, UR10, 0x1, UPT ;  /* 0x000000010a00a88c */ /* 0x000fe6000bf05270 */
[----:B------:R-:W-:Y:S02]  /*4580*/  @!UP2 UMOV UR6, UR7 ;  /* 0x000000070006ac82 */ /* 0x000fe40008000000 */
[----:B------:R-:W3:Y:S02]  /*4590*/  @!UP2 LDCU UR4, c[0x0][0xb20] ;  /* 0x00016400ff04a7ac */ /* 0x000ee40008000800 */
[----:B---3--:R-:W-:Y:S04]  /*45a0*/  @!UP2 USHF.R.U32.HI UR6, URZ, UR4, UR6 ;  /* 0x00000004ff06a299 */ /* 0x008fe80008011606 */
[----:B------:R-:W-:Y:S04]  /*45b0*/  @!UP2 USEL UR6, UR13, UR6, !UP0 ;  /* 0x000000060d06a287 */ /* 0x000fe8000c000000 */
[----:B------:R-:W-:Y:S02]  /*45c0*/  @!UP2 UIADD3 UR4, UPT, UPT, -UR8, UR6, URZ ;  /* 0x000000060804a290 */ /* 0x000fe4000fffe1ff */
[----:B------:R-:W-:Y:S02]  /*45d0*/  @!UP2 UIADD3 UR6, UPT, UPT, UR8, -UR6, URZ ;  /* 0x800000060806a290 */ /* 0x000fe4000fffe0ff */
[----:B------:R-:W-:Y:S02]  /*45e0*/  @!UP2 UIMAD UR14, UR4, UR5, UR14 ;  /* 0x00000005040ea2a4 */ /* 0x000fe4000f8e020e */
[----:B------:R-:W-:Y:S01]  /*45f0*/  @!UP2 UIMAD UR13, UR6, UR10, UR13 ;  /* 0x0000000a060da2a4 */ /* 0x000fe2000f8e020d */
[----:B------:R-:W-:Y:S11]  /*4600*/  BRA.U UP3, `(.L_x_77) ;  /* 0x0000000103107547 */ /* 0x000ff6000b800000 */
[----:B--2---:R-:W-:Y:S04]  /*4610*/  MOV R0, UR38 ;  /* 0x0000002600007c02 */ /* 0x004fe80008000f00 */
[----:B------:R-:W-:Y:S04]  /*4620*/  SHF.L.U32 R11, R0, 0x1f, RZ ;  /* 0x0000001f000b7819 */ /* 0x000fe800000006ff */
[----:B------:R-:W2:Y:S02]  /*4630*/  SYNCS.PHASECHK.TRANS64.TRYWAIT P2, [UR21+0x68], R11 ;  /* 0x0000680bff0075a7 */ /* 0x000ea40008041115 */
[----:B--2---:R-:W-:Y:S05]  /*4640*/  @!P2 BRA `(.L_x_78) ;  /* 0x000000380030a947 */ /* 0x004fea0003800000 */
.L_x_77:
[----:B------:R-:W-:Y:S05]  /*4650*/  @!P1 BRA `(.L_x_79) ;  /* 0x0000000000309947 */ /* 0x000fea0003800000 */
[----:B------:R-:W-:Y:S01]  /*4660*/  ISETP.NE.U32.AND P1, PT, R2, RZ, PT ;  /* 0x000000ff0200720c */ /* 0x000fe20003f25070 */
[----:B------:R-:W3:Y:S01]  /*4670*/  LDCU.64 UR4, c[0x0][0x358] ;  /* 0x00006b00ff0477ac */ /* 0x000ee20008000a00 */
[----:B------:R-:W-:Y:S02]  /*4680*/  IMAD.MOV.U32 R84, RZ, RZ, 0x1 ;  /* 0x00000001ff547424 */ /* 0x000fe400078e00ff */
[----:B------:R-:W-:Y:S11]  /*4690*/  ISETP.NE.AND.EX P1, PT, R3, RZ, PT, P1 ;  /* 0x000000ff0300720c */ /* 0x000ff60003f25310 */
[----:B------:R-:W-:Y:S02]  /*46a0*/  @!UPT UIADD3 URZ, UPT, UPT, URZ, URZ, URZ ;  /* 0x000000fffffff290 */ /* 0x000fe4000fffe0ff */
[----:B--2---:R-:W2:Y:S01]  /*46b0*/  @P1 LDC.64 R10, c[0x0][0x888] ;  /* 0x00022200ff0a1b82 */ /* 0x004ea20000000a00 */
[----:B------:R-:W-:Y:S04]  /*46c0*/  @P1 IMAD R0, R4, UR36, RZ ;  /* 0x0000002404001c24 */ /* 0x000fe8000f8e02ff */
[----:B--2---:R-:W-:Y:S04]  /*46d0*/  @P1 IMAD.WIDE R10, R0, 0x4, R10 ;  /* 0x00000004000a1825 */ /* 0x004fe800078e020a */
[----:B------:R-:W-:Y:S01]  /*46e0*/  HFMA2 R0, -RZ, RZ, 0, 5.9604644775390625e-08 ;  /* 0x00000001ff007431 */ /* 0x000fe200000001ff */
[----:B---3-5:R3:W5:Y:S04]  /*46f0*/  @P1 LDG.E R41, desc[UR4][R10.64] ;  /* 0x000000040a291981 */ /* 0x028768000c1e1900 */
[----:B------:R-:W-:Y:S01]  /*4700*/  @!P1 PRMT R84, R0, 0x7610, R84 ;  /* 0x0000761000549816 */ /* 0x000fe20000000054 */
[----:B---3--:R-:W4:Y:S06]  /*4710*/  @!P1 LDC R41, c[0x0][0x880] ;  /* 0x00022000ff299b82 */ /* 0x008f2c0000000800 */
.L_x_79:
[----:B----45:R-:W-:Y:S01]  /*4720*/  @!P0 FSETP.EQ.AND P1, PT, R41, RZ, PT ;  /* 0x000000ff2900820b */ /* 0x030fe20003f22000 */
[----:B------:R-:W-:Y:S01]  /*4730*/  @!UPT UIADD3 URZ, UPT, UPT, URZ, URZ, URZ ;  /* 0x000000fffffff290 */ /* 0x000fe2000fffe0ff */
[----:B------:R-:W-:Y:S11]  /*4740*/  @!P0 BRA `(.L_x_80) ;  /* 0x0000000000188947 */ /* 0x000ff60003800000 */
[----:B------:R-:W-:Y:S02]  /*4750*/  LOP3.LUT P0, RZ, R84, 0xff, RZ, 0xc0, !PT ;  /* 0x000000ff54ff7812 */ /* 0x000fe4000780c0ff */
[----:B------:R-:W-:Y:S04]  /*4760*/  ISETP.NE.U32.AND P1, PT, R2, RZ, PT ;  /* 0x000000ff0200720c */ /* 0x000fe80003f25070 */
[----:B------:R-:W-:Y:S04]  /*4770*/  ISETP.NE.AND.EX P1, PT, R3, RZ, PT, P1 ;  /* 0x000000ff0300720c */ /* 0x000fe80003f25310 */
[----:B------:R-:W-:Y:S03]  /*4780*/  PLOP3.LUT P1, PT, P1, PT, PT, 0x8, 0x80 ;  /* 0x000000000080781c */ /* 0x000fe60000f2e170 */
[----:B------:R-:W-:Y:S11]  /*4790*/  @P0 FSETP.EQ.AND P1, PT, R41, RZ, PT ;  /* 0x000000ff2900020b */ /* 0x000ff60003f22000 */
[----:B------:R-:W-:Y:S02]  /*47a0*/  @!UPT UIADD3 URZ, UPT, UPT, URZ, URZ, URZ ;  /* 0x000000fffffff290 */ /* 0x000fe4000fffe0ff */
.L_x_80:
[----:B------:R-:W3:Y:S01]  /*47b0*/  SYNCS.PHASECHK.TRANS64.TRYWAIT P2, [UR21+0x50], R9 ;  /* 0x00005009ff0075a7 */ /* 0x000ee20008041115 */
[----:B------:R-:W-:Y:S04]  /*47c0*/  ELECT P0, URZ, PT ;  /* 0x0000000000ff782f */ /* 0x000fe80003800000 */
[----:B------:R-:W-:Y:S11]  /*47d0*/  PLOP3.LUT P1, PT, P1, P0, PT, 0xf2, 0x2f ;  /* 0x00000000002f781c */ /* 0x000ff60000f21e72 */
[----:B------:R-:W-:Y:S02]  /*47e0*/  @!UPT UIADD3 URZ, UPT, UPT, URZ, URZ, URZ ;  /* 0x000000fffffff290 */ /* 0x000fe4000fffe0ff */
[----:B------:R-:W-:Y:S05]  /*47f0*/  @!P1 IADD3 R8, P0, PT, R16, 0x580, RZ ;  /* 0x0000058010089810 */ /* 0x000fea0007f1e0ff */
[----:B------:R-:W-:Y:S01]  /*4800*/  @!P1 IMAD.X R6, RZ, RZ, R17, P0 ;  /* 0x000000ffff069224 */ /* 0x000fe200000e0611 */
[----:B---3--:R-:W-:Y:S07]  /*4810*/  @!P2 BRA `(.L_x_81) ;  /* 0x0000003400d4a947 */ /* 0x008fee0003800000 */
.L_x_142:
[----:B------:R-:W-:Y:S01]  /*4820*/  @!P1 R2UR UR5, R8 ;  /* 0x00000000080592ca */ /* 0x000fe200000e0000 */
[----:B------:R-:W-:Y:S01]  /*4830*/  VOTEU.ALL UP0, P1 ;  /* 0x0000000000ff7886 */ /* 0x000fe20000800000 */
[----:B------:R-:W-:Y:S01]  /*4840*/  @!P1 R2UR UR4, R6 ;  /* 0x00000000060492ca */ /* 0x000fe200000e0000 */
[----:B--2---:R-:W-:Y:S01]  /*4850*/  @!P1 IMAD.MOV.U32 R0, RZ, RZ, 0x1000 ;  /* 0x00001000ff009424 */ /* 0x004fe200078e00ff */
[----:B------:R-:W-:Y:S01]  /*4860*/  UMOV UR6, 0x0 ;  /* 0x0000000000067882 */ /* 0x000fe20000000000 */
[----:B------:R-:W-:Y:S01]  /*4870*/  UMOV UR7, 0x10000000 ;  /* 0x1000000000077882 */ /* 0x000fe20000000000 */
[----:B------:R-:W-:Y:S01]  /*4880*/  @!UP0 UIADD3 UR16, UPT, UPT, UR21, 0x200, URZ ;  /* 0x0000020015108890 */ /* 0x000fe2000fffe0ff */
[----:B------:R-:W-:Y:S01]  /*4890*/  VIADD R14, R14, 0x1 ;  /* 0x000000010e0e7836 */ /* 0x000fe20000000000 */
[----:B------:R-:W-:Y:S01]  /*48a0*/  VOTEU.ALL UP0, P1 ;  /* 0x0000000000ff7886 */ /* 0x000fe20000800000 */
[----:B------:R-:W-:Y:S04]  /*48b0*/  UMOV UR20, UR36 ;  /* 0x0000002400147c82 */ /* 0x000fe80008000000 */
[----:B------:R-:W-:Y:S02]  /*48c0*/  IMAD.U32 R10, RZ, RZ, UR5 ;  /* 0x00000005ff0a7e24 */ /* 0x000fe4000f8e00ff */
[----:B------:R-:W-:Y:S03]  /*48d0*/  IMAD.U32 R11, RZ, RZ, UR4 ;  /* 0x00000004ff0b7e24 */ /* 0x000fe6000f8e00ff */
[----:B------:R-:W-:Y:S02]  /*48e0*/  @!P1 R2UR UR4, R10 ;  /* 0x000000000a0492ca */ /* 0x000fe400000e0000 */
[----:B------:R-:W-:Y:S11]  /*48f0*/  @!P1 R2UR UR5, R11 ;  /* 0x000000000b0592ca */ /* 0x000ff600000e0000 */
[----:B------:R-:W-:Y:S02]  /*4900*/  @!UPT UIADD3 URZ, UPT, UPT, URZ, URZ, URZ ;  /* 0x000000fffffff290 */ /* 0x000fe4000fffe0ff */
[----:B------:R2:W-:Y:S01]  /*4910*/  @!UP0 UTMALDG.3D [UR16], [UR4], desc[UR6] ;  /* 0x00000610040085b4 */ /* 0x0005e20008011000 */
[----:B------:R2:W-:Y:S01]  /*4920*/  @!P1 SYNCS.ARRIVE.TRANS64.RED.A0TR RZ, [UR21+0x40], R0 ;  /* 0x00004000ffff99a7 */ /* 0x0005e20008300415 */
[----:B------:R-:W-:Y:S01]  /*4930*/  SYNCS.ARRIVE.TRANS64.RED.A1T0 RZ, [UR34], RZ ;  /* 0x000000ffffff79a7 */ /* 0x000fe20008100422 */
[----:B------:R-:W3:Y:S02]  /*4940*/  SYNCS.PHASECHK.TRANS64.TRYWAIT P0, [UR21+0x58], R9 ;  /* 0x00005809ff0075a7 */ /* 0x000ee40008001115 */
[----:B--23--:R-:W-:Y:S05]  /*4950*/  @!P0 BRA `(.L_x_82) ;  /* 0x00000034009c8947 */ /* 0x00cfea0003800000 */
.L_x_144:
[----:B------:R-:W-:Y:S01]  /*4960*/  @!P1 IADD3 R6, P0, PT, R16, 0x580, RZ ;  /* 0x0000058010069810 */ /* 0x000fe20007f1e0ff */
[----:B------:R-:W-:Y:S01]  /*4970*/  VOTEU.ALL UP0, P1 ;  /* 0x0000000000ff7886 */ /* 0x000fe20000800000 */
[----:B------:R-:W-:Y:S01]  /*4980*/  UMOV UR6, 0x0 ;  /* 0x0000000000067882 */ /* 0x000fe20000000000 */
[----:B------:R-:W-:Y:S01]  /*4990*/  UMOV UR7, 0x10000000 ;  /* 0x1000000000077882 */ /* 0x000fe20000000000 */
[----:B------:R-:W-:Y:S01]  /*49a0*/  @!P1 R2UR UR5, R6 ;  /* 0x00000000060592ca */ /* 0x000fe200000e0000 */
[----:B--2---:R-:W-:Y:S01]  /*49b0*/  @!P1 IMAD.X R0, RZ, RZ, R17, P0 ;  /* 0x000000ffff009224 */ /* 0x004fe200000e0611 */
[----:B------:R-:W-:Y:S01]  /*49c0*/  @!UP0 UIADD3 UR10, UPT, UPT, UR18, 0x40, URZ ;  /* 0x00000040120a8890 */ /* 0x000fe2000fffe0ff */
[----:B------:R-:W-:Y:S01]  /*49d0*/  ISETP.NE.AND P0, PT, R14, 0x2, PT ;  /* 0x000000020e00780c */ /* 0x000fe20003f05270 */
[----:B------:R-:W-:Y:S01]  /*49e0*/  @!UP0 UIADD3 UR8, UPT, UPT, UR21, 0x1200, URZ ;  /* 0x0000120015088890 */ /* 0x000fe2000fffe0ff */
[----:B------:R-:W-:Y:S01]  /*49f0*/  LOP3.LUT R15, R15, 0x1, RZ, 0x3c, !PT ;  /* 0x000000010f0f7812 */ /* 0x000fe200078e3cff */
[----:B------:R-:W-:Y:S01]  /*4a00*/  @!UP0 UIADD3 UR9, UPT, UPT, UR21, 0x48, URZ ;  /* 0x0000004815098890 */ /* 0x000fe2000fffe0ff */
[----:B------:R-:W-:Y:S01]  /*4a10*/  @!P1 R2UR UR4, R0 ;  /* 0x00000000000492ca */ /* 0x000fe200000e0000 */
[----:B------:R-:W-:Y:S01]  /*4a20*/  VOTEU.ALL UP0, P1 ;  /* 0x0000000000ff7886 */ /* 0x000fe20000800000 */
[----:B------:R-:W-:Y:S01]  /*4a30*/  UMOV UR11, UR19 ;  /* 0x00000013000b7c82 */ /* 0x000fe20008000000 */
[----:B------:R-:W-:Y:S01]  /*4a40*/  UMOV UR12, UR36 ;  /* 0x00000024000c7c82 */ /* 0x000fe20008000000 */
[----:B------:R-:W-:Y:S01]  /*4a50*/  SEL R0, RZ, 0x1, P0 ;  /* 0x00000001ff007807 */ /* 0x000fe20000000000 */
[----:B------:R-:W-:Y:S01]  /*4a60*/  UIADD3 UR20, UPT, UPT, UR13, UR62, URZ ;  /* 0x0000003e0d147290 */ /* 0x000fe2000fffe0ff */
[----:B------:R-:W-:Y:S01]  /*4a70*/  IMAD.U32 R8, RZ, RZ, UR5 ;  /* 0x00000005ff087e24 */ /* 0x000fe2000f8e00ff */
[----:B------:R-:W-:Y:S01]  /*4a80*/  SEL R14, R14, RZ, P0 ;  /* 0x000000ff0e0e7207 */ /* 0x000fe20000000000 */
[----:B------:R-:W-:Y:S01]  /*4a90*/  UIADD3 UR16, UPT, UPT, UR14, UR59, URZ ;  /* 0x0000003b0e107290 */ /* 0x000fe2000fffe0ff */
[----:B------:R-:W-:Y:S01]  /*4aa0*/  LOP3.LUT R13, R13, R0, RZ, 0x3c, !PT ;  /* 0x000000000d0d7212 */ /* 0x000fe200078e3cff */
[----:B------:R-:W-:Y:S01]  /*4ab0*/  UPLOP3.LUT UP3, UPT, UPT, UPT, UPT, 0x80, 0x8 ;  /* 0x000000000008789c */ /* 0x000fe20003f6f070 */
[----:B------:R-:W-:Y:S02]  /*4ac0*/  UMOV UR36, UR26 ;  /* 0x0000001a00247c82 */ /* 0x000fe40008000000 */
[----:B------:R-:W-:Y:S01]  /*4ad0*/  IMAD.U32 R9, RZ, RZ, UR4 ;  /* 0x00000004ff097e24 */ /* 0x000fe2000f8e00ff */
[----:B------:R-:W-:Y:S04]  /*4ae0*/  @!P1 R2UR UR4, R8 ;  /* 0x00000000080492ca */ /* 0x000fe800000e0000 */
[----:B------:R-:W-:Y:S11]  /*4af0*/  @!P1 R2UR UR5, R9 ;  /* 0x00000000090592ca */ /* 0x000ff600000e0000 */
[----:B------:R-:W-:Y:S02]  /*4b00*/  @!UPT UIADD3 URZ, UPT, UPT, URZ, URZ, URZ ;  /* 0x000000fffffff290 */ /* 0x000fe4000fffe0ff */
[----:B------:R2:W-:Y:S01]  /*4b10*/  @!UP0 UTMALDG.3D [UR8], [UR4], desc[UR6] ;  /* 0x00000608040085b4 */ /* 0x0005e20008011000 */
[----:B------:R2:W-:Y:S01]  /*4b20*/  @!P1 SYNCS.ARRIVE.TRANS64.RED.A0TR RZ, [UR21+0x48], R7 ;  /* 0x00004807ffff99a7 */ /* 0x0005e20008300415 */
[----:B------:R-:W-:Y:S01]  /*4b30*/  SYNCS.ARRIVE.TRANS64.RED.A1T0 RZ, [UR33], RZ ;  /* 0x000000ffffff79a7 */ /* 0x000fe20008100421 */
[----:B------:R-:W-:Y:S05]  /*4b40*/  BRA.U UP1, `(.L_x_83) ;  /* 0xfffffff5012c7547 */ /* 0x000fea000b83ffff */
[----:B------:R-:W-:-:S04]  /*4b50*/  SHF.L.U32 R3, R15, 0x1f, RZ ;  /* 0x0000001f0f037819 */ /* 0x000fc800000006ff */
[----:B------:R-:W3:Y:S02]  /*4b60*/  SYNCS.PHASECHK.TRANS64.TRYWAIT P0, [UR21+0x50], R3 ;  /* 0x00005003ff0075a7 */ /* 0x000ee40008001115 */
[----:B---3--:R-:W-:Y:S05]  /*4b70*/  @!P0 BRA `(.L_x_84) ;  /* 0x00000034002c8947 */ /* 0x008fea0003800000 */
.L_x_146:
[----:B---3--:R-:W-:-:S07]  /*4b80*/  MOV R0, UR21 ;  /* 0x0000001500007c02 */ /* 0x008fce0008000f00 */
.L_x_85:
[----:B---3--:R-:W-:-:S04]  /*4b90*/  SHF.L.U32 R3, R15, 0x1f, RZ ;  /* 0x0000001f0f037819 */ /* 0x008fc800000006ff */
[----:B------:R3:W4:Y:S03]  /*4ba0*/  SYNCS.PHASECHK.TRANS64.TRYWAIT P0, [R0+URZ+0x58], R3 ;  /* 0x00005803000075a7 */ /* 0x00072600080011ff */
[----:B----4-:R-:W-:Y:S05]  /*4bb0*/  @!P0 NANOSLEEP.SYNCS 0x989680 ;  /* 0x009896800000895d */ /* 0x010fea0003900000 */
[----:B------:R-:W4:Y:S02]  /*4bc0*/  @!P0 SYNCS.PHASECHK.TRANS64 P0, [R0+URZ+0x58], R3 ;  /* 0x00005803000085a7 */ /* 0x000f2400080010ff */
[----:B-12-4-:R-:W-:Y:S05]  /*4bd0*/  @P0 EXIT ;  /* 0x000000000000094d */ /* 0x016fea0003800000 */
[----:B------:R-:W-:Y:S05]  /*4be0*/  BRA `(.L_x_85) ;  /* 0xfffffffc00e87947 */ /* 0x000fea000383ffff */
.L_x_74:
[----:B------:R-:W-:-:S06]  /*4bf0*/  UISETP.GE.AND UP0, UPT, UR17, 0x4, UPT ;  /* 0x000000041100788c */ /* 0x000fcc000bf06270 */
[----:B------:R-:W-:-:S13]  /*4c00*/  PLOP3.LUT P0, PT, PT, PT, UP0, 0x80, 0x8 ;  /* 0x000000000008781c */ /* 0x000fda0003f0f008 */
[----:B-1----:R-:W-:Y:S05]  /*4c10*/  @!P0 EXIT ;  /* 0x000000000000894d */ /* 0x002fea0003800000 */
[----:B------:R-:W1:Y:S08]  /*4c20*/  S2UR UR4, SR_CgaCtaId ;  /* 0x00000000000479c3 */ /* 0x000e700000008800 */
[----:B------:R-:W-:Y:S01]  /*4c30*/  BAR.SYNC.DEFER_BLOCKING 0x6, 0xa0 ;  /* 0x0182800000007b1d */ /* 0x000fe20000010000 */
[C---:B------:R-:W-:Y:S01]  /*4c40*/  IMAD.SHL.U32 R7, R93.reuse, 0x40, RZ ;  /* 0x000000405d077824 */ /* 0x040fe200078e00ff */
[C---:B------:R-:W-:Y:S01]  /*4c50*/  LOP3.LUT R95, R93.reuse, 0x60, RZ, 0xc0, !PT ;  /* 0x000000605d5f7812 */ /* 0x040fe200078ec0ff */
[----:B------:R-:W-:-:S02]  /*4c60*/  IMAD.SHL.U32 R4, R93, 0x20, RZ ;  /* 0x000000205d047824 */ /* 0x000fc400078e00ff */
[----:B------:R-:W-:Y:S02]  /*4c70*/  HFMA2 R36, -RZ, RZ, 0, 0 ;  /* 0x00000000ff247431 */ /* 0x000fe400000001ff */
[----:B------:R-:W-:Y:S01]  /*4c80*/  IMAD.SHL.U32 R6, R93, 0x2, RZ ;  /* 0x000000025d067824 */ /* 0x000fe200078e00ff */
[----:B------:R-:W-:Y:S01]  /*4c90*/  UMOV UR44, 0x400 ;  /* 0x00000400002c7882 */ /* 0x000fe20000000000 */
[----:B------:R-:W2:Y:S01]  /*4ca0*/  LDC.64 R82, c[0x0][0x8b0] ;  /* 0x00022c00ff527b82 */ /* 0x000ea20000000a00 */
[----:B------:R-:W-:Y:S01]  /*4cb0*/  LOP3.LUT R5, R7, 0x180, RZ, 0xc0, !PT ;  /* 0x0000018007057812 */ /* 0x000fe200078ec0ff */
[----:B------:R-:W-:Y:S01]  /*4cc0*/  IMAD.U32 R37, R93, 0x10000, RZ ;  /* 0x000100005d257824 */ /* 0x000fe200078e00ff */
[----:B------:R-:W-:Y:S01]  /*4cd0*/  LOP3.LUT R4, R4, 0xc00, RZ, 0xc0, !PT ;  /* 0x00000c0004047812 */ /* 0x000fe200078ec0ff */
[----:B------:R-:W-:Y:S01]  /*4ce0*/  IMAD.MOV.U32 R92, RZ, RZ, RZ ;  /* 0x000000ffff5c7224 */ /* 0x000fe200078e00ff */
[----:B------:R-:W-:Y:S01]  /*4cf0*/  LOP3.LUT R6, R5, 0x20, R6, 0xf8, !PT ;  /* 0x0000002005067812 */ /* 0x000fe200078ef806 */
[----:B------:R-:W-:Y:S01]  /*4d00*/  IMAD.SHL.U32 R5, R93, 0x8, RZ ;  /* 0x000000085d057824 */ /* 0x000fe200078e00ff */
[----:B------:R-:W-:Y:S01]  /*4d10*/  LOP3.LUT R4, R4, 0x40, R7, 0xf8, !PT ;  /* 0x0000004004047812 */ /* 0x000fe200078ef807 */
[----:B------:R-:W3:Y:S01]  /*4d20*/  LDC.64 R80, c[0x0][0x8a8] ;  /* 0x00022a00ff507b82 */ /* 0x000ee20000000a00 */
[----:B------:R-:W-:Y:S01]  /*4d30*/  LOP3.LUT R37, R37, 0x600000, RZ, 0xc0, !PT ;  /* 0x0060000025257812 */ /* 0x000fe200078ec0ff */
[----:B------:R-:W-:Y:S01]  /*4d40*/  IMAD.MOV.U32 R87, RZ, RZ, RZ ;  /* 0x000000ffff577224 */ /* 0x000fe200078e00ff */
[----:B------:R-:W-:-:S02]  /*4d50*/  LOP3.LUT R5, R6, 0x30, R5, 0x78, !PT ;  /* 0x0000003006057812 */ /* 0x000fc400078e7805 */
[----:B------:R-:W-:Y:S02]  /*4d60*/  CS2R R90, SRZ ;  /* 0x00000000005a7805 */ /* 0x000fe4000001ff00 */
[----:B------:R-:W-:Y:S01]  /*4d70*/  LOP3.LUT R4, R4, 0x200, R7, 0xf8, !PT ;  /* 0x0000020004047812 */ /* 0x000fe200078ef807 */
[----:B------:R-:W-:Y:S01]  /*4d80*/  IMAD.MOV.U32 R89, RZ, RZ, RZ ;  /* 0x000000ffff597224 */ /* 0x000fe200078e00ff */
[----:B------:R-:W-:Y:S01]  /*4d90*/  LOP3.LUT R93, R93, 0x2, RZ, 0xc0, !PT ;  /* 0x000000025d5d7812 */ /* 0x000fe200078ec0ff */
[----:B-1----:R-:W-:Y:S01]  /*4da0*/  ULEA UR44, UR4, UR44, 0x18 ;  /* 0x0000002c042c7291 */ /* 0x002fe2000f8ec0ff */
[----:B------:R-:W-:Y:S01]  /*4db0*/  LOP3.LUT R71, R4, R5, RZ, 0xfc, !PT ;  /* 0x0000000504477212 */ /* 0x000fe200078efcff */
[----:B------:R-:W1:Y:S01]  /*4dc0*/  LDCU UR57, c[0x0][0x370] ;  /* 0x00006e00ff3977ac */ /* 0x000e620008000800 */
[----:B------:R-:W-:Y:S01]  /*4dd0*/  IADD3 R88, PT, PT, -R93, RZ, RZ ;  /* 0x000000ff5d587210 */ /* 0x000fe20007ffe1ff */
[----:B------:R-:W-:Y:S01]  /*4de0*/  UIADD3 UR4, UPT, UPT, UR44, 0x2200, URZ ;  /* 0x000022002c047890 */ /* 0x000fe2000fffe0ff */
[----:B------:R-:W4:Y:S04]  /*4df0*/  LDCU UR43, c[0x0][0xb0c] ;  /* 0x00016180ff2b77ac */ /* 0x000f280008000800 */
[----:B------:R-:W1:Y:S01]  /*4e00*/  LDS R0, [UR44+0x120] ;  /* 0x0001202cff007984 */ /* 0x000e620008000800 */
[----:B------:R-:W-:Y:S01]  /*4e10*/  IMAD.U32 R94, RZ, RZ, UR4 ;  /* 0x00000004ff5e7e24 */ /* 0x000fe2000f8e00ff */
[----:B------:R-:W1:Y:S01]  /*4e20*/  LDCU UR39, c[0x0][0xb30] ;  /* 0x00016600ff2777ac */ /* 0x000e620008000800 */
[----:B------:R-:W1:Y:S01]  /*4e30*/  LDCU.64 UR46, c[0x0][0x888] ;  /* 0x00011100ff2e77ac */ /* 0x000e620008000a00 */
[----:B------:R-:W1:Y:S01]  /*4e40*/  LDCU.64 UR40, c[0x0][0xb28] ;  /* 0x00016500ff2877ac */ /* 0x000e620008000a00 */
[----:B------:R-:W1:Y:S01]  /*4e50*/  LDCU.64 UR60, c[0x0][0x890] ;  /* 0x00011200ff3c77ac */ /* 0x000e620008000a00 */
[----:B------:R-:W1:Y:S01]  /*4e60*/  LDCU.128 UR52, c[0x0][0xb10] ;  /* 0x00016200ff3477ac */ /* 0x000e620008000c00 */
[----:B------:R-:W1:Y:S01]  /*4e70*/  LDCU UR56, c[0x0][0x374] ;  /* 0x00006e80ff3877ac */ /* 0x000e620008000800 */
[----:B------:R-:W-:Y:S01]  /*4e80*/  UIADD3 UR63, UPT, UPT, UR44, 0x200, URZ ;  /* 0x000002002c3f7890 */ /* 0x000fe2000fffe0ff */
[----:B-1234-:R-:W-:-:S11]  /*4e90*/  IMAD.IADD R37, R0, 0x1, R37 ;  /* 0x0000000100257824 */ /* 0x01efd600078e0225 */
.L_x_111:
[----:B------:R-:W-:Y:S02]  /*4ea0*/  LEA R3, R87, UR44, 0x3 ;  /* 0x0000002c57037c11 */ /* 0x000fe4000f8e18ff */
[----:B------:R-:W-:Y:S02]  /*4eb0*/  SHF.L.U32 R0, R91, 0x1f, RZ ;  /* 0x0000001f5b007819 */ /* 0x000fe400000006ff */
[----:B------:R-:W-:Y:S02]  /*4ec0*/  LEA R5, R87, UR44, 0x4 ;  /* 0x0000002c57057c11 */ /* 0x000fe4000f8e20ff */
[----:B-1----:R-:W1:Y:S02]  /*4ed0*/  SYNCS.PHASECHK.TRANS64.TRYWAIT P0, [R3+URZ+0x70], R0 ;  /* 0x00007000030075a7 */ /* 0x002e6400080011ff */
[----:B-1----:R-:W-:Y:S05]  /*4ee0*/  @!P0 BRA `(.L_x_86) ;  /* 0x0000003000688947 */ /* 0x002fea0003800000 */
.L_x_147:
        /* <DEDUP_REMOVED lines=11> */
[----:B------:R-:W-:Y:S01]  /*4fa0*/  PLOP3.LUT P0, PT, PT, PT, UP1, 0x80, 0x8 ;  /* 0x000000000008781c */ /* 0x000fe20003f0f018 */
[----:B------:R-:W-:Y:S11]  /*4fb0*/  UP2UR UR45, UPR, URZ, 0x2 ;  /* 0x00000002ff2d7883 */ /* 0x000ff60008000000 */
[----:B------:R-:W-:Y:S01]  /*4fc0*/  @!UPT UIADD3 URZ, UPT, UPT, URZ, URZ, URZ ;  /* 0x000000fffffff290 */ /* 0x000fe2000fffe0ff */
[----:B-1----:R-:W-:Y:S02]  /*4fd0*/  @P0 SHF.R.U32.HI R0, RZ, 0x10, R5 ;  /* 0x00000010ff000819 */ /* 0x002fe40000011605 */
        /* <DEDUP_REMOVED lines=12> */
[----:B------:R-:W2:Y:S01]  /*50a0*/  LDCU UR12, c[0x0][0xb20] ;  /* 0x00016400ff0c77ac */ /* 0x000ea20008000800 */
[----:B------:R-:W-:Y:S02]  /*50b0*/  UIMAD.WIDE.U32 UR4, UR56, UR55, URZ ;  /* 0x00000037380472a5 */ /* 0x000fe4000f8e00ff */
[----:B------:R-:W-:Y:S02]  /*50c0*/  UIMAD.WIDE.U32 UR6, UR57, UR52, URZ ;  /* 0x00000034390672a5 */ /* 0x000fe4000f8e00ff */
[----:B------:R-:W-:Y:S02]  /*50d0*/  UISETP.NE.AND UP0, UPT, UR54, 0x1, UPT ;  /* 0x000000013600788c */ /* 0x000fe4000bf05270 */
[----:B------:R-:W-:Y:S02]  /*50e0*/  UIMAD.WIDE.U32 UR8, UR37, UR55, URZ ;  /* 0x00000037250872a5 */ /* 0x000fe4000f8e00ff */
[----:B------:R-:W-:Y:S02]  /*50f0*/  UIMAD.WIDE.U32 UR10, UR38, UR52, URZ ;  /* 0x00000034260a72a5 */ /* 0x000fe4000f8e00ff */
[----:B------:R-:W-:Y:S02]  /*5100*/  UISETP.NE.AND UP1, UPT, UR43, 0x1, UPT ;  /* 0x000000012b00788c */ /* 0x000fe4000bf25270 */
[----:B------:R-:W-:Y:S01]  /*5110*/  UISETP.NE.AND UP2, UPT, UR42, 0x1, UPT ;  /* 0x000000012a00788c */ /* 0x000fe2000bf45270 */
[----:B------:R-:W-:Y:S02]  /*5120*/  UMOV UR4, UR5 ;  /* 0x0000000500047c82 */ /* 0x000fe40008000000 */
[----:B--2---:R-:W-:Y:S03]  /*5130*/  USHF.R.U32.HI UR5, URZ, UR12, UR4 ;  /* 0x0000000cff057299 */ /* 0x004fe60008011604 */
[----:B------:R-:W-:Y:S02]  /*5140*/  UMOV UR4, UR7 ;  /* 0x0000000700047c82 */ /* 0x000fe40008000000 */
[----:B------:R-:W-:Y:S02]  /*5150*/  USHF.R.U32.HI UR7, URZ, UR53, UR4 ;  /* 0x00000035ff077299 */ /* 0x000fe40008011604 */
[----:B------:R-:W-:Y:S02]  /*5160*/  USEL UR4, UR56, UR5, !UP0 ;  /* 0x0000000538047287 */ /* 0x000fe4000c000000 */
[----:B------:R-:W-:Y:S01]  /*5170*/  USEL UR7, UR57, UR7, !UP1 ;  /* 0x0000000739077287 */ /* 0x000fe2000c800000 */
[----:B------:R-:W-:Y:S01]  /*5180*/  UMOV UR5, UR9 ;  /* 0x0000000900057c82 */ /* 0x000fe20008000000 */
[----:B------:R-:W-:Y:S02]  /*5190*/  UIMAD.WIDE.U32 UR8, UR4, UR40, URZ ;  /* 0x00000028040872a5 */ /* 0x000fe4000f8e00ff */
[----:B------:R-:W-:Y:S03]  /*51a0*/  USHF.R.U32.HI UR6, URZ, UR12, UR5 ;  /* 0x0000000cff067299 */ /* 0x000fe60008011605 */
[----:B------:R-:W-:Y:S01]  /*51b0*/  UMOV UR5, UR11 ;  /* 0x0000000b00057c82 */ /* 0x000fe20008000000 */
[----:B------:R-:W-:Y:S02]  /*51c0*/  UIMAD.WIDE.U32 UR10, UR7, UR40, URZ ;  /* 0x00000028070a72a5 */ /* 0x000fe4000f8e00ff */
[----:B------:R-:W-:Y:S02]  /*51d0*/  USHF.R.U32.HI UR12, URZ, UR53, UR5 ;  /* 0x00000035ff0c7299 */ /* 0x000fe40008011605 */
[----:B------:R-:W-:Y:S01]  /*51e0*/  USEL UR6, UR37, UR6, !UP0 ;  /* 0x0000000625067287 */ /* 0x000fe2000c000000 */
[----:B------:R-:W-:Y:S02]  /*51f0*/  UMOV UR5, UR9 ;  /* 0x0000000900057c82 */ /* 0x000fe40008000000 */
[----:B------:R-:W-:Y:S01]  /*5200*/  UMOV UR10, UR11 ;  /* 0x0000000b000a7c82 */ /* 0x000fe20008000000 */
[----:B------:R-:W-:Y:S02]  /*5210*/  @UP2 USHF.R.U32.HI UR4, URZ, UR41, UR5 ;  /* 0x00000029ff042299 */ /* 0x000fe40008011605 */
[----:B------:R-:W-:Y:S02]  /*5220*/  @UP2 USHF.R.U32.HI UR7, URZ, UR41, UR10 ;  /* 0x00000029ff072299 */ /* 0x000fe4000801160a */
[----:B------:R-:W-:Y:S02]  /*5230*/  UIMAD UR4, UR42, UR4, URZ ;  /* 0x000000042a0472a4 */ /* 0x000fe4000f8e02ff */
[----:B------:R-:W-:Y:S02]  /*5240*/  UIMAD.WIDE.U32 UR10, UR6, UR40, URZ ;  /* 0x00000028060a72a5 */ /* 0x000fe4000f8e00ff */
[----:B------:R-:W-:Y:S02]  /*5250*/  USEL UR5, UR38, UR12, !UP1 ;  /* 0x0000000c26057287 */ /* 0x000fe4000c800000 */
[----:B------:R-:W-:Y:S02]  /*5260*/  UIMAD UR8, UR42, UR7, URZ ;  /* 0x000000072a0872a4 */ /* 0x000fe4000f8e02ff */
[----:B------:R-:W-:Y:S03]  /*5270*/  UISETP.GE.AND UP0, UPT, UR6, UR4, UPT ;  /* 0x000000040600728c */ /* 0x000fe6000bf06270 */
[----:B------:R-:W-:Y:S01]  /*5280*/  UMOV UR4, UR11 ;  /* 0x0000000b00047c82 */ /* 0x000fe20008000000 */
[----:B------:R-:W-:Y:S02]  /*5290*/  UISETP.GE.OR UP0, UPT, UR5, UR8, UP0 ;  /* 0x000000080500728c */ /* 0x000fe40008706670 */
[----:B------:R-:W-:Y:S02]  /*52a0*/  USHF.R.U32.HI UR4, URZ, UR41, UR4 ;  /* 0x00000029ff047299 */ /* 0x000fe40008011604 */
[----:B------:R-:W-:Y:S02]  /*52b0*/  UIMAD.WIDE.U32 UR8, UR5, UR40, URZ ;  /* 0x00000028050872a5 */ /* 0x000fe4000f8e00ff */
[----:B------:R-:W-:Y:S02]  /*52c0*/  USEL UR11, UR6, UR4, !UP2 ;  /* 0x00000004060b7287 */ /* 0x000fe4000d000000 */
[----:B------:R-:W-:Y:S02]  /*52d0*/  UIADD3 UR8, UPT, UPT, -UR5, URZ, URZ ;  /* 0x000000ff05087290 */ /* 0x000fe4000fffe1ff */
[----:B------:R-:W-:Y:S01]  /*52e0*/  UIADD3 UR10, UPT, UPT, -UR11, URZ, URZ ;  /* 0x000000ff0b0a7290 */ /* 0x000fe2000fffe1ff */
[----:B------:R-:W-:Y:S01]  /*52f0*/  @!UP0 UMOV UR4, UR9 ;  /* 0x0000000900048c82 */ /* 0x000fe20008000000 */
[----:B------:R-:W-:Y:S02]  /*5300*/  UIADD3 UR9, UPT, UPT, -UR6, URZ, URZ ;  /* 0x000000ff06097290 */ /* 0x000fe4000fffe1ff */
[----:B------:R-:W-:Y:S02]  /*5310*/  @!UP0 USHF.R.U32.HI UR4, URZ, UR41, UR4 ;  /* 0x00000029ff048299 */ /* 0x000fe40008011604 */
[----:B------:R-:W-:Y:S02]  /*5320*/  UIMAD UR10, UR42, UR10, UR6 ;  /* 0x0000000a2a0a72a4 */ /* 0x000fe4000f8e0206 */
[----:B------:R-:W-:Y:S04]  /*5330*/  @!UP0 USEL UR4, UR5, UR4, !UP2 ;  /* 0x0000000405048287 */ /* 0x000fe8000d000000 */
[----:B------:R-:W-:Y:S02]  /*5340*/  @!UP0 UIMAD UR10, UR7, UR10, UR4 ;  /* 0x0000000a070a82a4 */ /* 0x000fe4000f8e0204 */
[----:B------:R-:W-:Y:S02]  /*5350*/  @!UP0 UIADD3 UR11, UPT, UPT, UR11, -UR4, URZ ;  /* 0x800000040b0b8290 */ /* 0x000fe4000fffe0ff */
[----:B------:R-:W-:Y:S02]  /*5360*/  UIMAD UR7, UR43, UR8, UR38 ;  /* 0x000000082b0772a4 */ /* 0x000fe4000f8e0226 */
[----:B------:R-:W-:Y:S02]  /*5370*/  @!UP0 UIMAD UR6, UR11, UR42, UR5 ;  /* 0x0000002a0b0682a4 */ /* 0x000fe4000f8e0205 */
[----:B------:R-:W-:Y:S01]  /*5380*/  UIMAD UR4, UR54, UR9, UR37 ;  /* 0x00000009360472a4 */ /* 0x000fe2000f8e0225 */
[----:B------:R-:W-:Y:S02]  /*5390*/  @!UP0 UMOV UR5, UR10 ;  /* 0x0000000a00058c82 */ /* 0x000fe40008000000 */
[----:B------:R-:W-:Y:S02]  /*53a0*/  UIMAD UR38, UR5, UR43, UR7 ;  /* 0x0000002b052672a4 */ /* 0x000fe4000f8e0207 */
[----:B------:R-:W-:Y:S11]  /*53b0*/  UIMAD UR37, UR6, UR54, UR4 ;  /* 0x00000036062572a4 */ /* 0x000ff6000f8e0204 */
[----:B------:R-:W-:Y:S01]  /*53c0*/  @!UPT UIADD3 URZ, UPT, UPT, URZ, URZ, URZ ;  /* 0x000000fffffff290 */ /* 0x000fe2000fffe0ff */
.L_x_87:
[----:B------:R-:W-:Y:S01]  /*53d0*/  UISETP.NE.AND UP0, UPT, UR39, 0x1, UPT ;  /* 0x000000012700788c */ /* 0x000fe2000bf05270 */
[----:B------:R-:W-:Y:S01]  /*53e0*/  IADD3 R87, PT, PT, R87, 0x1, RZ ;  /* 0x0000000157577810 */ /* 0x000fe20007ffe0ff */
[----:B------:R-:W-:Y:S02]  /*53f0*/  USHF.L.U32 UR50, UR16, 0x6, URZ ;  /* 0x0000000610327899 */ /* 0x000fe400080006ff */
[----:B------:R-:W-:Y:S07]  /*5400*/  USHF.L.U32 UR49, UR20, 0x7, URZ ;  /* 0x0000000714317899 */ /* 0x000fee00080006ff */
[----:B------:R-:W2:Y:S01]  /*5410*/  @!UP0 LDCU.128 UR12, c[0x0][0xb10] ;  /* 0x00016200ff0c87ac */ /* 0x000ea20008000c00 */
[----:B------:R-:W3:Y:S01]  /*5420*/  @!UP0 LDCU UR5, c[0x0][0xb0c] ;  /* 0x00016180ff0587ac */ /* 0x000ee20008000800 */
[----:B------:R-:W4:Y:S01]  /*5430*/  @!UP0 LDCU UR10, c[0x0][0xb20] ;  /* 0x00016400ff0a87ac */ /* 0x000f220008000800 */
[----:B--2---:R-:W-:Y:S02]  /*5440*/  UIMAD.WIDE.U32 UR8, UR38, UR12, URZ ;  /* 0x0000000c260872a5 */ /* 0x004fe4000f8e00ff */
[----:B------:R-:W-:Y:S02]  /*5450*/  UIMAD.WIDE.U32 UR6, UR37, UR15, URZ ;  /* 0x0000000f250672a5 */ /* 0x000fe4000f8e00ff */
[----:B------:R-:W-:Y:S03]  /*5460*/  @!UP0 UISETP.NE.AND UP1, UPT, UR14, 0x1, UPT ;  /* 0x000000010e00888c */ /* 0x000fe6000bf25270 */
[----:B------:R-:W-:Y:S01]  /*5470*/  @!UP0 UMOV UR4, UR9 ;  /* 0x0000000900048c82 */ /* 0x000fe20008000000 */
[----:B---3--:R-:W-:Y:S02]  /*5480*/  @!UP0 UISETP.NE.AND UP2, UPT, UR5, 0x1, UPT ;  /* 0x000000010500888c */ /* 0x008fe4000bf45270 */
[----:B------:R-:W-:Y:S01]  /*5490*/  @!UP0 USHF.R.U32.HI UR4, URZ, UR13, UR4 ;  /* 0x0000000dff048299 */ /* 0x000fe20008011604 */
[----:B------:R-:W-:Y:S02]  /*54a0*/  @!UP0 UMOV UR6, UR7 ;  /* 0x0000000700068c82 */ /* 0x000fe40008000000 */
[----:B----4-:R-:W-:Y:S02]  /*54b0*/  @!UP0 USHF.R.U32.HI UR6, URZ, UR10, UR6 ;  /* 0x0000000aff068299 */ /* 0x010fe40008011606 */
[----:B------:R-:W-:Y:S02]  /*54c0*/  @!UP0 USEL UR7, UR38, UR4, !UP2 ;  /* 0x0000000426078287 */ /* 0x000fe4000d000000 */
[----:B------:R-:W-:Y:S04]  /*54d0*/  @!UP0 USEL UR6, UR37, UR6, !UP1 ;  /* 0x0000000625068287 */ /* 0x000fe8000c800000 */
[----:B------:R-:W-:Y:S02]  /*54e0*/  @!UP0 UIADD3 UR4, UPT, UPT, -UR7, UR6, URZ ;  /* 0x0000000607048290 */ /* 0x000fe4000fffe1ff */
[----:B------:R-:W-:Y:S02]  /*54f0*/  @!UP0 UIADD3 UR6, UPT, UPT, UR7, -UR6, URZ ;  /* 0x8000000607068290 */ /* 0x000fe4000fffe0ff */
[----:B------:R-:W-:Y:S02]  /*5500*/  @!UP0 UIMAD UR38, UR4, UR5, UR38 ;  /* 0x00000005042682a4 */ /* 0x000fe4000f8e0226 */
[----:B------:R-:W-:Y:S02]  /*5510*/  @!UP0 UIMAD UR37, UR6, UR14, UR37 ;  /* 0x0000000e062582a4 */ /* 0x000fe4000f8e0225 */
[----:B------:R-:W-:Y:S09]  /*5520*/  ULOP3.LUT UP0, URZ, UR63, 0x1b0, URZ, 0xc0, !UPT ;  /* 0x000001b03fff7892 */ /* 0x000ff2000f80c0ff */
[----:B------:R-:W-:Y:S05]  /*5530*/  BRA.U !UP0, `(.L_x_88) ;  /* 0x0000000108407547 */ /* 0x000fea000b800000 */
[----:B------:R-:W2:Y:S01]  /*5540*/  LDCU.64 UR8, c[0x4][0x80] ;  /* 0x01001000ff0877ac */ /* 0x000ea20008000a00 */
[----:B------:R-:W-:Y:S01]  /*5550*/  MOV R3, 0x0 ;  /* 0x0000000000037802 */ /* 0x000fe20000000f00 */
[----:B------:R-:W-:Y:S02]  /*5560*/  HFMA2 R12, -RZ, RZ, 0, 5.9604644775390625e-08 ;  /* 0x00000001ff0c7431 */ /* 0x000fe400000001ff */
[----:B------:R-:W-:Y:S02]  /*5570*/  IMAD.MOV.U32 R8, RZ, RZ, 0x70 ;  /* 0x00000070ff087424 */ /* 0x000fe400078e00ff */
[----:B------:R-:W-:Y:S01]  /*5580*/  IMAD.MOV.U32 R13, RZ, RZ, RZ ;  /* 0x000000ffff0d7224 */ /* 0x000fe200078e00ff */
[----:B------:R-:W3:Y:S01]  /*5590*/  LDCU.64 UR6, c[0x4][0x88] ;  /* 0x01001100ff0677ac */ /* 0x000ee20008000a00 */
[----:B------:R-:W4:Y:S01]  /*55a0*/  LDC.64 R2, c[0x4][R3] ;  /* 0x0100000003027b82 */ /* 0x000f220000000a00 */
[----:B------:R-:W1:Y:S01]  /*55b0*/  LDCU.64 UR4, c[0x4][0x8] ;  /* 0x01000100ff0477ac */ /* 0x000e620008000a00 */
[----:B--2---:R-:W-:Y:S01]  /*55c0*/  MOV R5, UR9 ;  /* 0x0000000900057c02 */ /* 0x004fe20008000f00 */
[----:B------:R-:W-:Y:S01]  /*55d0*/  IMAD.U32 R4, RZ, RZ, UR8 ;  /* 0x00000008ff047e24 */ /* 0x000fe2000f8e00ff */
[----:B---3--:R-:W-:Y:S01]  /*55e0*/  MOV R7, UR7 ;  /* 0x0000000700077c02 */ /* 0x008fe20008000f00 */
[----:B------:R-:W-:Y:S01]  /*55f0*/  IMAD.U32 R6, RZ, RZ, UR6 ;  /* 0x00000006ff067e24 */ /* 0x000fe2000f8e00ff */
[----:B-1----:R-:W-:Y:S01]  /*5600*/  MOV R11, UR5 ;  /* 0x00000005000b7c02 */ /* 0x002fe20008000f00 */
[----:B------:R-:W-:Y:S02]  /*5610*/  IMAD.U32 R10, RZ, RZ, UR4 ;  /* 0x00000004ff0a7e24 */ /* 0x000fe4000f8e00ff */
[----:B------:R-:W-:Y:S07]  /*5620*/  LEPC R20, `(.L_x_88) ;  /* 0x000000001014794e */ /* 0x000fee0000000000 */
[----:B----45:R-:W-:Y:S05]  /*5630*/  CALL.ABS.NOINC R2 ;  /* 0x0000000002007343 */ /* 0x030fea0003c00000 */
.L_x_88:
[----:B------:R-:W-:Y:S01]  /*5640*/  LOP3.LUT P0, RZ, R94, 0x1b0, RZ, 0xc0, !PT ;  /* 0x000001b05eff7812 */ /* 0x000fe2000780c0ff */
[----:B------:R-:W-:Y:S11]  /*5650*/  BSSY.RECONVERGENT B6, `(.L_x_89) ;  /* 0x0000013000067945 */ /* 0x000ff60003800200 */
[----:B------:R-:W-:Y:S01]  /*5660*/  @!UPT UIADD3 URZ, UPT, UPT, URZ, URZ, URZ ;  /* 0x000000fffffff290 */ /* 0x000fe2000fffe0ff */
[----:B------:R-:W-:Y:S05]  /*5670*/  @!P0 BRA `(.L_x_90) ;  /* 0x0000000000408947 */ /* 0x000fea0003800000 */
        /* <DEDUP_REMOVED lines=16> */
.L_x_90:
[----:B------:R-:W-:Y:S05]  /*5780*/  BSYNC.RECONVERGENT B6 ;  /* 0x0000000000067941 */ /* 0x000fea0003800200 */
.L_x_89:
[----:B------:R-:W-:Y:S01]  /*5790*/  R2UR UR4, R86 ;  /* 0x00000000560472ca */ /* 0x000fe200000e0000 */
[----:B------:R-:W-:Y:S01]  /*57a0*/  UISETP.NE.U32.AND UP0, UPT, UR60, URZ, UPT ;  /* 0x000000ff3c00728c */ /* 0x000fe2000bf05070 */
[----:B------:R-:W-:Y:S02]  /*57b0*/  ISETP.NE.U32.AND P4, PT, R82, RZ, PT ;  /* 0x000000ff5200720c */ /* 0x000fe40003f85070 */
[----:B------:R-:W-:Y:S01]  /*57c0*/  ISETP.NE.U32.AND P2, PT, RZ, UR46, PT ;  /* 0x0000002eff007c0c */ /* 0x000fe2000bf45070 */
[----:B------:R-:W-:Y:S01]  /*57d0*/  UISETP.NE.AND.EX UP1, UPT, UR61, URZ, UPT, UP0 ;  /* 0x000000ff3d00728c */ /* 0x000fe2000bf25300 */
[----:B------:R-:W-:Y:S01]  /*57e0*/  ISETP.NE.AND.EX P4, PT, R83, RZ, PT, P4 ;  /* 0x000000ff5300720c */ /* 0x000fe20003f85340 */
[----:B------:R-:W-:Y:S01]  /*57f0*/  UPLOP3.LUT UP0, UPT, UPT, UPT, UPT, 0x40, 0x4 ;  /* 0x000000000004789c */ /* 0x000fe20003f0e870 */
[----:B------:R-:W-:Y:S05]  /*5800*/  ISETP.NE.AND.EX P2, PT, RZ, UR47, PT, P2 ;  /* 0x0000002fff007c0c */ /* 0x000fea000bf45320 */
[----:B------:R-:W-:Y:S06]  /*5810*/  UISETP.NE.AND UP2, UPT, UR4, URZ, UPT ;  /* 0x000000ff0400728c */ /* 0x000fec000bf45270 */
[----:B------:R-:W-:Y:S05]  /*5820*/  PLOP3.LUT P1, PT, PT, PT, UP2, 0x80, 0x8 ;  /* 0x000000000008781c */ /* 0x000fea0003f2f028 */
[----:B------:R-:W-:Y:S06]  /*5830*/  @UP2 UPLOP3.LUT UP0, UPT, UPT, UPT, UP1, 0x80, 0x8 ;  /* 0x000000000008289c */ /* 0x000fec0003f0f010 */
[----:B------:R-:W-:Y:S01]  /*5840*/  PLOP3.LUT P0, PT, PT, PT, UP0, 0x80, 0x8 ;  /* 0x000000000008781c */ /* 0x000fe20003f0f008 */
[----:B------:R-:W-:Y:S01]  /*5850*/  @!UPT UIADD3 URZ, UPT, UPT, URZ, URZ, URZ ;  /* 0x000000fffffff290 */ /* 0x000fe2000fffe0ff */
[----:B------:R-:W-:Y:S11]  /*5860*/  BRA.U !UP1, `(.L_x_91) ;  /* 0x00000001093c7547 */ /* 0x000ff6000b800000 */
[----:B------:R-:W-:Y:S01]  /*5870*/  UISETP.NE.U32.AND UP0, UPT, UR46, URZ, UPT ;  /* 0x000000ff2e00728c */ /* 0x000fe2000bf05070 */
[----:B-1----:R-:W-:Y:S01]  /*5880*/  HFMA2 R0, -RZ, RZ, 0, 5.9604644775390625e-08 ;  /* 0x00000001ff007431 */ /* 0x002fe200000001ff */
[----:B------:R-:W1:Y:S01]  /*5890*/  LDCU.64 UR8, c[0x0][0x358] ;  /* 0x00006b00ff0877ac */ /* 0x000e620008000a00 */
[----:B------:R-:W-:Y:S01]  /*58a0*/  IMAD.MOV.U32 R84, RZ, RZ, 0x1 ;  /* 0x00000001ff547424 */ /* 0x000fe200078e00ff */
[----:B------:R-:W-:Y:S06]  /*58b0*/  UISETP.NE.AND.EX UP0, UPT, UR47, URZ, UPT, UP0 ;  /* 0x000000ff2f00728c */ /* 0x000fec000bf05300 */
[----:B------:R-:W-:Y:S05]  /*58c0*/  PLOP3.LUT P3, PT, PT, PT, UP0, 0x80, 0x8 ;  /* 0x000000000008781c */ /* 0x000fea0003f6f008 */
[----:B------:R-:W2:Y:S01]  /*58d0*/  @UP0 LDCU.64 UR4, c[0x0][0x888] ;  /* 0x00011100ff0407ac */ /* 0x000ea20008000a00 */
[----:B------:R-:W-:Y:S07]  /*58e0*/  @UP0 UIMAD UR6, UR36, UR60, URZ ;  /* 0x0000003c240602a4 */ /* 0x000fee000f8e02ff */
[----:B------:R-:W-:Y:S01]  /*58f0*/  @!P3 PRMT R84, R0, 0x7610, R84 ;  /* 0x000076100054b816 */ /* 0x000fe20000000054 */
[----:B--2---:R-:W-:Y:S06]  /*5900*/  @UP0 UIMAD.WIDE UR4, UR6, 0x4, UR4 ;  /* 0x00000004060408a5 */ /* 0x004fec000f8e0204 */
[----:B------:R-:W-:Y:S01]  /*5910*/  IMAD.U32 R2, RZ, RZ, UR4 ;  /* 0x00000004ff027e24 */ /* 0x000fe2000f8e00ff */
[----:B------:R-:W-:Y:S04]  /*5920*/  MOV R3, UR5 ;  /* 0x0000000500037c02 */ /* 0x000fe80008000f00 */
[----:B------:R-:W2:Y:S01]  /*5930*/  @!UP0 LDCU UR4, c[0x0][0x880] ;  /* 0x00011000ff0487ac */ /* 0x000ea20008000800 */
[----:B-1---5:R3:W5:Y:S02]  /*5940*/  @P3 LDG.E R41, desc[UR8][R2.64] ;  /* 0x0000000802293981 */ /* 0x022764000c1e1900 */
[----:B--23--:R-:W-:Y:S02]  /*5950*/  @!P3 IMAD.U32 R41, RZ, RZ, UR4 ;  /* 0x00000004ff29be24 */ /* 0x00cfe4000f8e00ff */
.L_x_91:
[----:B------:R-:W-:Y:S05]  /*5960*/  @!P4 BRA `(.L_x_92) ;  /* 0x000000000024c947 */ /* 0x000fea0003800000 */
[----:B------:R-:W-:Y:S01]  /*5970*/  ISETP.NE.U32.AND P3, PT, R80, RZ, PT ;  /* 0x000000ff5000720c */ /* 0x000fe20003f65070 */
[----:B------:R-:W2:Y:S03]  /*5980*/  LDCU.64 UR4, c[0x0][0x358] ;  /* 0x00006b00ff0477ac */ /* 0x000ea60008000a00 */
[----:B------:R-:W-:Y:S11]  /*5990*/  ISETP.NE.AND.EX P3, PT, R81, RZ, PT, P3 ;  /* 0x000000ff5100720c */ /* 0x000ff60003f65330 */
[----:B------:R-:W-:Y:S02]  /*59a0*/  @!UPT UIADD3 URZ, UPT, UPT, URZ, URZ, URZ ;  /* 0x000000fffffff290 */ /* 0x000fe4000fffe0ff */
[----:B------:R-:W3:Y:S01]  /*59b0*/  @P3 LDC.64 R2, c[0x0][0x8a8] ;  /* 0x00022a00ff023b82 */ /* 0x000ee20000000a00 */
[----:B-1----:R-:W-:Y:S04]  /*59c0*/  @P3 IMAD R0, R82, UR36, RZ ;  /* 0x0000002452003c24 */ /* 0x002fe8000f8e02ff */
[----:B---3--:R-:W-:Y:S05]  /*59d0*/  @P3 IMAD.WIDE R2, R0, 0x4, R2 ;  /* 0x0000000400023825 */ /* 0x008fea00078e0202 */
[----:B--2--5:R2:W5:Y:S02]  /*59e0*/  @P3 LDG.E R38, desc[UR4][R2.64] ;  /* 0x0000000402263981 */ /* 0x024564000c1e1900 */
[----:B--2---:R-:W3:Y:S02]  /*59f0*/  @!P3 LDC R38, c[0x0][0x8a0] ;  /* 0x00022800ff26bb82 */ /* 0x004ee40000000800 */
.L_x_92:
[----:B-----5:R-:W-:Y:S01]  /*5a00*/  FSETP.NEU.AND P4, PT, R41, RZ, PT ;  /* 0x000000ff2900720b */ /* 0x020fe20003f8d000 */
[----:B------:R-:W-:Y:S01]  /*5a10*/  BSSY B1, `(.L_x_93) ;  /* 0x0000042000017945 */ /* 0x000fe20003800000 */
[----:B------:R-:W-:Y:S01]  /*5a20*/  SEL R5, RZ, 0xffffffff, P2 ;  /* 0xffffffffff057807 */ /* 0x000fe20001000000 */
[----:B------:R-:W-:Y:S01]  /*5a30*/  IMAD.MOV.U32 R102, RZ, RZ, 0x1 ;  /* 0x00000001ff667424 */ /* 0x000fe200078e00ff */
[----:B------:R-:W-:Y:S02]  /*5a40*/  LOP3.LUT P3, RZ, R84, 0xff, RZ, 0xc0, !PT ;  /* 0x000000ff54ff7812 */ /* 0x000fe4000786c0ff */
[----:B------:R-:W-:Y:S02]  /*5a50*/  CS2R R78, SRZ ;  /* 0x00000000004e7805 */ /* 0x000fe4000001ff00 */
[----:B------:R-:W-:Y:S02]  /*5a60*/  @P1 SEL R4, RZ, 0xffffffff, P4 ;  /* 0xffffffffff041807 */ /* 0x000fe40002000000 */
[----:B------:R-:W-:Y:S02]  /*5a70*/  CS2R R76, SRZ ;  /* 0x00000000004c7805 */ /* 0x000fe4000001ff00 */
[----:B------:R-:W-:Y:S02]  /*5a80*/  LEA R2, R90, UR44, 0x3 ;  /* 0x0000002c5a027c11 */ /* 0x000fe4000f8e18ff */
[----:B------:R-:W-:Y:S02]  /*5a90*/  CS2R R74, SRZ ;  /* 0x00000000004a7805 */ /* 0x000fe4000001ff00 */
[----:B------:R-:W-:Y:S02]  /*5aa0*/  @P0 SEL R4, R5, R4, !P3 ;  /* 0x0000000405040207 */ /* 0x000fe40005800000 */
[----:B------:R-:W-:Y:S02]  /*5ab0*/  CS2R R72, SRZ ;  /* 0x0000000000487805 */ /* 0x000fe4000001ff00 */
[----:B------:R-:W-:Y:S02]  /*5ac0*/  LEA R100, R36, UR44, 0x3 ;  /* 0x0000002c24647c11 */ /* 0x000fe4000f8e18ff */
[----:B------:R-:W-:Y:S02]  /*5ad0*/  @P1 LOP3.LUT R4, R4, 0x1, RZ, 0xc0, !PT ;  /* 0x0000000104041812 */ /* 0x000fe400078ec0ff */
[----:B------:R-:W-:Y:S02]  /*5ae0*/  SHF.L.U32 R3, R92, 0x1f, RZ ;  /* 0x0000001f5c037819 */ /* 0x000fe400000006ff */
[----:B------:R-:W-:Y:S02]  /*5af0*/  ISETP.NE.U32.OR P6, PT, R4, 0x1, !P1 ;  /* 0x000000010400780c */ /* 0x000fe40004fc5470 */
[----:B------:R-:W-:Y:S02]  /*5b00*/  PLOP3.LUT P2, PT, PT, PT, UP1, 0x80, 0x8 ;  /* 0x000000000008781c */ /* 0x000fe40003f4f018 */
[C---:B------:R-:W-:Y:S02]  /*5b10*/  LEA.HI R39, R36.reuse, R36, RZ, 0x1 ;  /* 0x0000002424277211 */ /* 0x040fe400078f08ff */
[----:B------:R-:W-:Y:S02]  /*5b20*/  SEL R4, RZ, 0xffffffff, P4 ;  /* 0xffffffffff047807 */ /* 0x000fe40002000000 */
[----:B------:R-:W-:Y:S01]  /*5b30*/  P2R R96, PR, RZ, 0x40 ;  /* 0x00000040ff607803 */ /* 0x000fe20000000000 */
[C---:B-1----:R-:W-:Y:S01]  /*5b40*/  IMAD.SHL.U32 R0, R39.reuse, 0x40, RZ ;  /* 0x0000004027007824 */ /* 0x042fe200078e00ff */
[----:B------:R-:W-:Y:S03]  /*5b50*/  LOP3.LUT R39, R39, 0xffe, RZ, 0xc0, !PT ;  /* 0x00000ffe27277812 */ /* 0x000fe600078ec0ff */
[----:B------:R-:W-:Y:S02]  /*5b60*/  @P6 SHF.L.U32 R7, R89, 0x1f, RZ ;  /* 0x0000001f59076819 */ /* 0x000fe400000006ff */
[----:B------:R-:W-:Y:S01]  /*5b70*/  @P2 SEL R4, R5, R4, !P3 ;  /* 0x0000000405042207 */ /* 0x000fe20005800000 */
[----:B------:R-:W-:Y:S01]  /*5b80*/  IMAD.IADD R39, R36, 0x1, -R39 ;  /* 0x0000000124277824 */ /* 0x000fe200078e0a27 */
[----:B------:R-:W1:Y:S01]  /*5b90*/  @P6 SYNCS.PHASECHK.TRANS64.TRYWAIT P1, [R2+URZ+0x40], R7 ;  /* 0x00004007020065a7 */ /* 0x000e6200080211ff */
[----:B------:R-:W-:Y:S02]  /*5ba0*/  LOP3.LUT R0, R0, 0xffffff80, RZ, 0xc0, !PT ;  /* 0xffffff8000007812 */ /* 0x000fe400078ec0ff */
[----:B------:R-:W-:Y:S03]  /*5bb0*/  LOP3.LUT R4, R4, 0x1, RZ, 0xc0, !PT ;  /* 0x0000000104047812 */ /* 0x000fe600078ec0ff */
[----:B------:R-:W-:Y:S01]  /*5bc0*/  IMAD.IADD R0, R37, 0x1, R0 ;  /* 0x0000000125007824 */ /* 0x000fe200078e0200 */
[----:B------:R-:W-:Y:S03]  /*5bd0*/  ISETP.NE.U32.AND P5, PT, R4, 0x1, PT ;  /* 0x000000010400780c */ /* 0x000fe60003fa5070 */
[----:B------:R-:W-:Y:S01]  /*5be0*/  IMAD R39, R39, 0x100000, R0 ;  /* 0x0010000027277824 */ /* 0x000fe200078e0200 */
[----:B------:R-:W-:Y:S01]  /*5bf0*/  P2R R103, PR, RZ, 0x20 ;  /* 0x00000020ff677803 */ /* 0x000fe20000000000 */
[----:B------:R2:W4:Y:S01]  /*5c00*/  SYNCS.PHASECHK.TRANS64.TRYWAIT P0, [R100+URZ+0x90], R3 ;  /* 0x00009003640075a7 */ /* 0x00052200080011ff */
[----:B-1----:R-:W-:Y:S01]  /*5c10*/  @P6 SEL R102, RZ, 0x1, !P1 ;  /* 0x00000001ff666807 */ /* 0x002fe20004800000 */
[----:B--2---:R-:W-:Y:S06]  /*5c20*/  @!P6 BRA `(.L_x_94) ;  /* 0x000000000080e947 */ /* 0x004fec0003800000 */
[----:B------:R-:W-:Y:S01]  /*5c30*/  @P5 IMAD R6, R90, 0x1000, R71 ;  /* 0x000010005a065824 */ /* 0x000fe200078e0247 */
[----:B------:R-:W1:Y:S01]  /*5c40*/  S2R R0, SR_CgaCtaId ;  /* 0x0000000000007919 */ /* 0x000e620000008800 */
[----:B------:R-:W-:Y:S01]  /*5c50*/  ISETP.NE.AND P1, PT, R102, RZ, PT ;  /* 0x000000ff6600720c */ /* 0x000fe20003f25270 */
[----:B------:R-:W-:Y:S01]  /*5c60*/  BSSY B0, `(.L_x_95) ;  /* 0x000000b000007945 */ /* 0x000fe20003800000 */
[----:B------:R-:W-:Y:S01]  /*5c70*/  @P5 VIADD R4, R6, UR44 ;  /* 0x0000002c06045c36 */ /* 0x000fe20008000000 */
[----:B------:R-:W-:Y:S02]  /*5c80*/  CS2R R74, SRZ ;  /* 0x00000000004a7805 */ /* 0x000fe4000001ff00 */
[----:B------:R-:W-:Y:S02]  /*5c90*/  CS2R R72, SRZ ;  /* 0x0000000000487805 */ /* 0x000fe4000001ff00 */
[----:B------:R-:W-:Y:S01]  /*5ca0*/  CS2R R78, SRZ ;  /* 0x00000000004e7805 */ /* 0x000fe2000001ff00 */
[----:B------:R-:W-:Y:S01]  /*5cb0*/  @P5 IMAD R4, R93, -0x10, R4 ;  /* 0xfffffff05d045824 */ /* 0x000fe200078e0204 */
[----:B------:R-:W-:Y:S04]  /*5cc0*/  CS2R R76, SRZ ;  /* 0x00000000004c7805 */ /* 0x000fe8000001ff00 */
[----:B------:R-:W-:Y:S05]  /*5cd0*/  @P1 BRA `(.L_x_96) ;  /* 0x00000000000c1947 */ /* 0x000fea0003800000 */
[----:B------:R-:W-:Y:S04]  /*5ce0*/  SHF.L.U32 R5, R89, 0x1f, RZ ;  /* 0x0000001f59057819 */ /* 0x000fe800000006ff */
[----:B------:R-:W2:Y:S02]  /*5cf0*/  SYNCS.PHASECHK.TRANS64.TRYWAIT P1, [R2+URZ+0x40], R5 ;  /* 0x00004005020075a7 */ /* 0x000ea400080211ff */
[----:B--2---:R-:W-:Y:S05]  /*5d00*/  @!P1 BRA `(.L_x_97) ;  /* 0x0000002000f49947 */ /* 0x004fea0003800000 */
.L_x_96:
[----:B------:R-:W-:Y:S05]  /*5d10*/  BSYNC B0 ;  /* 0x0000000000007941 */ /* 0x000fea0003800000 */
.L_x_95:
[----:B------:R-:W-:Y:S01]  /*5d20*/  ISETP.NE.AND P1, PT, R103, RZ, PT ;  /* 0x000000ff6700720c */ /* 0x000fe20003f25270 */
[----:B--2---:R-:W-:Y:S02]  /*5d30*/  VIADD R5, R2, 0x50 ;  /* 0x0000005002057836 */ /* 0x004fe40000000000 */
[----:B------:R-:W-:Y:S03]  /*5d40*/  VIADD R90, R90, 0x1 ;  /* 0x000000015a5a7836 */ /* 0x000fe60000000000 */
[----:B-1----:R-:W-:Y:S07]  /*5d50*/  PRMT R0, R0, 0x654, R5 ;  /* 0x0000065400007816 */ /* 0x002fee0000000005 */
[----:B------:R1:W2:Y:S04]  /*5d60*/  @P1 LDS.128 R72, [R6+UR44+0x200] ;  /* 0x0002002c06481984 */ /* 0x0002a80008000c00 */
[----:B------:R1:W1:Y:S01]  /*5d70*/  @P1 LDS.128 R76, [R4+0x210] ;  /* 0x00021000044c1984 */ /* 0x0002620000000c00 */
[C---:B------:R-:W-:Y:S01]  /*5d80*/  ISETP.NE.AND P1, PT, R90.reuse, 0x2, PT ;  /* 0x000000025a00780c */ /* 0x040fe20003f25270 */
[----:B------:R-:W-:Y:S01]  /*5d90*/  @!PT LDS RZ, [RZ] ;  /* 0x00000000fffff984 */ /* 0x000fe20000000800 */
[----:B------:R-:W-:Y:S01]  /*5da0*/  @!PT LDS RZ, [RZ] ;  /* 0x00000000fffff984 */ /* 0x000fe20000000800 */
[----:B------:R-:W-:Y:S01]  /*5db0*/  @!PT LDS RZ, [RZ] ;  /* 0x00000000fffff984 */ /* 0x000fe20000000800 */
[----:B------:R-:W-:Y:S01]  /*5dc0*/  @!PT LDS RZ, [RZ] ;  /* 0x00000000fffff984 */ /* 0x000fe20000000800 */
[----:B------:R5:W-:Y:S06]  /*5dd0*/  MEMBAR.ALL.CTA ;  /* 0x0000000000007992 */ /* 0x000bec0000008000 */
[----:B-----5:R-:W5:Y:S01]  /*5de0*/  FENCE.VIEW.ASYNC.S ;  /* 0x00000000000073c6 */ /* 0x020f620000000000 */
[----:B------:R-:W-:Y:S01]  /*5df0*/  SEL R90, R90, RZ, P1 ;  /* 0x000000ff5a5a7207 */ /* 0x000fe20000800000 */
[----:B-----5:R5:W-:Y:S02]  /*5e00*/  SYNCS.ARRIVE.TRANS64.RED.A1T0 RZ, [R0+URZ], RZ ;  /* 0x000000ff00ff79a7 */ /* 0x020be400081004ff */
[----:B-----5:R-:W-:Y:S04]  /*5e10*/  SEL R0, RZ, 0x1, P1 ;  /* 0x00000001ff007807 */ /* 0x020fe80000800000 */
[----:B--2---:R-:W-:Y:S02]  /*5e20*/  LOP3.LUT R89, R89, R0, RZ, 0x3c, !PT ;  /* 0x0000000059597212 */ /* 0x004fe400078e3cff */
.L_x_94:
[----:B------:R-:W-:Y:S05]  /*5e30*/  BSYNC B1 ;  /* 0x0000000000017941 */ /* 0x000fea0003800000 */
.L_x_93:
[----:B------:R-:W-:Y:S04]  /*5e40*/  SHF.R.U32.HI R0, RZ, 0x15, R39 ;  /* 0x00000015ff007819 */ /* 0x000fe80000011627 */
[----:B------:R-:W-:Y:S01]  /*5e50*/  LOP3.LUT P1, RZ, R0, 0x3, R85, 0x48, !PT ;  /* 0x0000000300ff7812 */ /* 0x000fe20007824855 */
[----:B------:R-:W-:Y:S01]  /*5e60*/  @!UPT UIADD3 URZ, UPT, UPT, URZ, URZ, URZ ;  /* 0x000000fffffff290 */ /* 0x000fe2000fffe0ff */
[----:B----4-:R-:W-:Y:S11]  /*5e70*/  @P0 BRA `(.L_x_98) ;  /* 0x0000000000080947 */ /* 0x010ff60003800000 */
[----:B------:R-:W2:Y:S02]  /*5e80*/  SYNCS.PHASECHK.TRANS64.TRYWAIT P0, [R100+URZ+0x90], R3 ;  /* 0x00009003640075a7 */ /* 0x000ea400080011ff */
[----:B--2---:R-:W-:Y:S05]  /*5e90*/  @!P0 BRA `(.L_x_99) ;  /* 0x0000002000a48947 */ /* 0x004fea0003800000 */
.L_x_98:
[----:B------:R-:W-:Y:S05]  /*5ea0*/  @!P1 BRA `(.L_x_100) ;  /* 0x0000000000409947 */ /* 0x000fea0003800000 */
[----:B------:R-:W4:Y:S01]  /*5eb0*/  LDCU.64 UR8, c[0x4][0x70] ;  /* 0x01000e00ff0877ac */ /* 0x000f220008000a00 */
[----:B--2---:R-:W-:Y:S01]  /*5ec0*/  MOV R3, 0x0 ;  /* 0x0000000000037802 */ /* 0x004fe20000000f00 */
[----:B------:R-:W-:Y:S02]  /*5ed0*/  HFMA2 R12, -RZ, RZ, 0, 5.9604644775390625e-08 ;  /* 0x00000001ff0c7431 */ /* 0x000fe400000001ff */
[----:B------:R-:W-:Y:S02]  /*5ee0*/  IMAD.MOV.U32 R8, RZ, RZ, 0x192 ;  /* 0x00000192ff087424 */ /* 0x000fe400078e00ff */
[----:B------:R-:W-:Y:S01]  /*5ef0*/  IMAD.MOV.U32 R13, RZ, RZ, RZ ;  /* 0x000000ffff0d7224 */ /* 0x000fe200078e00ff */
[----:B------:R-:W2:Y:S01]  /*5f00*/  LDCU.64 UR6, c[0x4][0x78] ;  /* 0x01000f00ff0677ac */ /* 0x000ea20008000a00 */
[----:B------:R-:W3:Y:S01]  /*5f10*/  LDC.64 R2, c[0x4][R3] ;  /* 0x0100000003027b82 */ /* 0x000ee20000000a00 */
[----:B------:R-:W5:Y:S01]  /*5f20*/  LDCU.64 UR4, c[0x4][0x10] ;  /* 0x01000200ff0477ac */ /* 0x000f620008000a00 */
[----:B----4-:R-:W-:Y:S01]  /*5f30*/  MOV R5, UR9 ;  /* 0x0000000900057c02 */ /* 0x010fe20008000f00 */
[----:B-1----:R-:W-:Y:S01]  /*5f40*/  IMAD.U32 R4, RZ, RZ, UR8 ;  /* 0x00000008ff047e24 */ /* 0x002fe2000f8e00ff */
[----:B--2---:R-:W-:Y:S01]  /*5f50*/  MOV R7, UR7 ;  /* 0x0000000700077c02 */ /* 0x004fe20008000f00 */
[----:B------:R-:W-:Y:S01]  /*5f60*/  IMAD.U32 R6, RZ, RZ, UR6 ;  /* 0x00000006ff067e24 */ /* 0x000fe2000f8e00ff */
[----:B-----5:R-:W-:Y:S01]  /*5f70*/  MOV R11, UR5 ;  /* 0x00000005000b7c02 */ /* 0x020fe20008000f00 */
[----:B------:R-:W-:Y:S02]  /*5f80*/  IMAD.U32 R10, RZ, RZ, UR4 ;  /* 0x00000004ff0a7e24 */ /* 0x000fe4000f8e00ff */
[----:B------:R-:W-:Y:S07]  /*5f90*/  LEPC R20, `(.L_x_100) ;  /* 0x000000001014794e */ /* 0x000fee0000000000 */
[----:B---3--:R-:W-:Y:S05]  /*5fa0*/  CALL.ABS.NOINC R2 ;  /* 0x0000000002007343 */ /* 0x008fea0003c00000 */
.L_x_100:
[-C--:B------:R-:W-:Y:S01]  /*5fb0*/  F2FP.F16.E4M3.UNPACK_B R42, R72.reuse ;  /* 0x00000048ff2a723e */ /* 0x080fe200020006ff */
[----:B------:R-:W-:Y:S05]  /*5fc0*/  WARPSYNC.ALL ;  /* 0x0000000000007948 */ /* 0x000fea0003800000 */
[----:B------:R-:W-:Y:S01]  /*5fd0*/  R2UR UR4, R39 ;  /* 0x00000000270472ca */ /* 0x000fe200000e0000 */
[--C-:B------:R-:W-:Y:S01]  /*5fe0*/  HADD2.F32 R40, -RZ, R42.reuse.H0_H0 ;  /* 0x2000002aff287230 */ /* 0x100fe20000004100 */
[----:B------:R-:W-:Y:S01]  /*5ff0*/  F2FP.F16.E4M3.UNPACK_B R43, R72.H1 ;  /* 0x00000048ff2b723e */ /* 0x000fe200030006ff */
[----:B------:R-:W-:Y:S01]  /*6000*/  HADD2.F32 R42, -RZ, R42.H1_H1 ;  /* 0x3000002aff2a7230 */ /* 0x000fe20000004100 */
[-C--:B------:R-:W-:Y:S01]  /*6010*/  F2FP.F16.E4M3.UNPACK_B R45, R73.reuse ;  /* 0x00000049ff2d723e */ /* 0x080fe200020006ff */
[----:B------:R-:W-:Y:S01]  /*6020*/  BSSY.RECONVERGENT B0, `(.L_x_101) ;  /* 0x0000099000007945 */ /* 0x000fe20003800200 */
[----:B------:R-:W-:Y:S01]  /*6030*/  F2FP.F16.E4M3.UNPACK_B R47, R73.H1 ;  /* 0x00000049ff2f723e */ /* 0x000fe200030006ff */
[--C-:B------:R-:W-:Y:S01]  /*6040*/  HADD2.F32 R44, -RZ, R43.reuse.H0_H0 ;  /* 0x2000002bff2c7230 */ /* 0x100fe20000004100 */
[-C--:B------:R-:W-:Y:S01]  /*6050*/  F2FP.F16.E4M3.UNPACK_B R49, R74.reuse ;  /* 0x0000004aff31723e */ /* 0x080fe200020006ff */
[----:B------:R-:W-:Y:S01]  /*6060*/  HADD2.F32 R46, -RZ, R43.H1_H1 ;  /* 0x3000002bff2e7230 */ /* 0x000fe20000004100 */
[----:B------:R-:W-:Y:S01]  /*6070*/  F2FP.F16.E4M3.UNPACK_B R51, R74.H1 ;  /* 0x0000004aff33723e */ /* 0x000fe200030006ff */
[--C-:B------:R-:W-:Y:S01]  /*6080*/  HADD2.F32 R43, -RZ, R45.reuse.H0_H0 ;  /* 0x2000002dff2b7230 */ /* 0x100fe20000004100 */
[-C--:B------:R-:W-:Y:S01]  /*6090*/  F2FP.F16.E4M3.UNPACK_B R53, R75.reuse ;  /* 0x0000004bff35723e */ /* 0x080fe200020006ff */
[----:B-1----:R-:W-:Y:S01]  /*60a0*/  LDTM.16dp32bit_t0_t15.x32 R4, tmem[UR4] ;  /* 0x00000004000479ee */ /* 0x002fe20008a80000 */
[----:B------:R-:W3:Y:S01]  /*60b0*/  LDTM.16dp32bit_t16_t31.x32 R4, tmem[UR4+0x20] ;  /* 0x00002004000479ee */ /* 0x000ee20008aa0000 */
[----:B------:R-:W-:Y:S01]  /*60c0*/  ISETP.NE.AND P6, PT, R96, RZ, PT ;  /* 0x000000ff6000720c */ /* 0x000fe20003fc5270 */
[----:B------:R-:W-:Y:S01]  /*60d0*/  HADD2.F32 R48, -RZ, R45.H1_H1 ;  /* 0x3000002dff307230 */ /* 0x000fe20000004100 */
[----:B------:R-:W-:Y:S01]  /*60e0*/  IADD3 R109, PT, PT, R71, UR44, RZ ;  /* 0x0000002c476d7c10 */ /* 0x000fe2000fffe0ff */
[----:B------:R-:W-:Y:S01]  /*60f0*/  HADD2.F32 R52, -RZ, R49.H1_H1 ;  /* 0x30000031ff347230 */ /* 0x000fe20000004100 */
[----:B------:R-:W-:Y:S01]  /*6100*/  SHF.L.U32 R108, R88, 0x4, RZ ;  /* 0x00000004586c7819 */ /* 0x000fe200000006ff */
[----:B------:R-:W-:Y:S01]  /*6110*/  HADD2.F32 R56, -RZ, R53.H1_H1 ;  /* 0x30000035ff387230 */ /* 0x000fe20000004100 */
[----:B------:R-:W-:Y:S01]  /*6120*/  F2FP.F16.E4M3.UNPACK_B R55, R75.H1 ;  /* 0x0000004bff37723e */ /* 0x000fe200030006ff */
[--C-:B------:R-:W-:Y:S01]  /*6130*/  HADD2.F32 R45, -RZ, R47.reuse.H0_H0 ;  /* 0x2000002fff2d7230 */ /* 0x100fe20000004100 */
[----:B------:R-:W-:Y:S01]  /*6140*/  IADD3 R101, PT, PT, R109, R108, RZ ;  /* 0x0000006c6d657210 */ /* 0x000fe20007ffe0ff */
[----:B------:R-:W-:Y:S01]  /*6150*/  HADD2.F32 R50, -RZ, R47.H1_H1 ;  /* 0x3000002fff327230 */ /* 0x000fe20000004100 */
[-C--:B------:R-:W-:Y:S01]  /*6160*/  F2FP.F16.E4M3.UNPACK_B R57, R76.reuse ;  /* 0x0000004cff39723e */ /* 0x080fe200020006ff */
[----:B------:R-:W-:Y:S01]  /*6170*/  HADD2.F32 R47, -RZ, R49.H0_H0 ;  /* 0x20000031ff2f7230 */ /* 0x000fe20000004100 */
[----:B------:R-:W-:Y:S01]  /*6180*/  F2FP.F16.E4M3.UNPACK_B R59, R76.H1 ;  /* 0x0000004cff3b723e */ /* 0x000fe200030006ff */
[----:B------:R-:W-:Y:S01]  /*6190*/  HADD2.F32 R49, -RZ, R51.H0_H0 ;  /* 0x20000033ff317230 */ /* 0x000fe20000004100 */
[-C--:B------:R-:W-:Y:S01]  /*61a0*/  F2FP.F16.E4M3.UNPACK_B R61, R77.reuse ;  /* 0x0000004dff3d723e */ /* 0x080fe200020006ff */
[----:B------:R-:W-:Y:S01]  /*61b0*/  HADD2.F32 R60, -RZ, R57.H1_H1 ;  /* 0x30000039ff3c7230 */ /* 0x000fe20000004100 */
[----:B------:R-:W-:Y:S01]  /*61c0*/  F2FP.F16.E4M3.UNPACK_B R63, R77.H1 ;  /* 0x0000004dff3f723e */ /* 0x000fe200030006ff */
[----:B------:R-:W-:Y:S01]  /*61d0*/  HADD2.F32 R54, -RZ, R51.H1_H1 ;  /* 0x30000033ff367230 */ /* 0x000fe20000004100 */
[-C--:B------:R-:W-:Y:S01]  /*61e0*/  F2FP.F16.E4M3.UNPACK_B R65, R78.reuse ;  /* 0x0000004eff41723e */ /* 0x080fe200020006ff */
[----:B------:R-:W-:Y:S01]  /*61f0*/  HADD2.F32 R51, -RZ, R53.H0_H0 ;  /* 0x20000035ff337230 */ /* 0x000fe20000004100 */
[----:B------:R-:W-:Y:S01]  /*6200*/  F2FP.F16.E4M3.UNPACK_B R67, R78.H1 ;  /* 0x0000004eff43723e */ /* 0x000fe200030006ff */
[----:B------:R-:W-:Y:S01]  /*6210*/  HADD2.F32 R64, -RZ, R61.H1_H1 ;  /* 0x3000003dff407230 */ /* 0x000fe20000004100 */
[----:B------:R-:W-:Y:S01]  /*6220*/  ISETP.NE.AND P0, PT, R95, RZ, PT ;  /* 0x000000ff5f00720c */ /* 0x000fe20003f05270 */
[C---:B---3--:R-:W-:Y:S01]  /*6230*/  FMUL R0, R38.reuse, R4 ;  /* 0x0000000426007220 */ /* 0x048fe20000400000 */
[C---:B------:R-:W-:Y:S01]  /*6240*/  FMUL R2, R38.reuse, R5 ;  /* 0x0000000526027220 */ /* 0x040fe20000400000 */
[C---:B------:R-:W-:Y:S01]  /*6250*/  FMUL R4, R38.reuse, R8 ;  /* 0x0000000826047220 */ /* 0x040fe20000400000 */
[C---:B------:R-:W-:Y:S01]  /*6260*/  FMUL R5, R38.reuse, R9 ;  /* 0x0000000926057220 */ /* 0x040fe20000400000 */
[C---:B------:R-:W-:Y:S01]  /*6270*/  FFMA R0, R41.reuse, R40, R0 ;  /* 0x0000002829007223 */ /* 0x040fe20000000000 */
[C---:B------:R-:W-:Y:S01]  /*6280*/  FFMA R2, R41.reuse, R42, R2 ;  /* 0x0000002a29027223 */ /* 0x040fe20000000002 */
[C---:B------:R-:W-:Y:S01]  /*6290*/  FMUL R8, R38.reuse, R12 ;  /* 0x0000000c26087220 */ /* 0x040fe20000400000 */
[C---:B------:R-:W-:Y:S01]  /*62a0*/  FMUL R9, R38.reuse, R13 ;  /* 0x0000000d26097220 */ /* 0x040fe20000400000 */
[C---:B------:R-:W-:Y:S01]  /*62b0*/  FMUL R12, R38.reuse, R16 ;  /* 0x00000010260c7220 */ /* 0x040fe20000400000 */
[C---:B------:R-:W-:Y:S01]  /*62c0*/  FMUL R13, R38.reuse, R17 ;  /* 0x00000011260d7220 */ /* 0x040fe20000400000 */
[C---:B------:R-:W-:Y:S01]  /*62d0*/  FMUL R16, R38.reuse, R20 ;  /* 0x0000001426107220 */ /* 0x040fe20000400000 */
[C---:B------:R-:W-:Y:S01]  /*62e0*/  FMUL R17, R38.reuse, R21 ;  /* 0x0000001526117220 */ /* 0x040fe20000400000 */
[C---:B------:R-:W-:Y:S01]  /*62f0*/  FMUL R20, R38.reuse, R24 ;  /* 0x0000001826147220 */ /* 0x040fe20000400000 */
[C---:B------:R-:W-:Y:S01]  /*6300*/  FMUL R21, R38.reuse, R25 ;  /* 0x0000001926157220 */ /* 0x040fe20000400000 */
[----:B------:R-:W-:Y:S02]  /*6310*/  HADD2.F32 R68, -RZ, R65.H1_H1 ;  /* 0x30000041ff447230 */ /* 0x000fe40000004100 */
[C---:B------:R-:W-:Y:S01]  /*6320*/  FMUL R24, R38.reuse, R28 ;  /* 0x0000001c26187220 */ /* 0x040fe20000400000 */
[C---:B------:R-:W-:Y:S01]  /*6330*/  FMUL R25, R38.reuse, R29 ;  /* 0x0000001d26197220 */ /* 0x040fe20000400000 */
[C---:B------:R-:W-:Y:S01]  /*6340*/  FMUL R28, R38.reuse, R32 ;  /* 0x00000020261c7220 */ /* 0x040fe20000400000 */
[C---:B------:R-:W-:Y:S01]  /*6350*/  FMUL R29, R38.reuse, R33 ;  /* 0x00000021261d7220 */ /* 0x040fe20000400000 */
[C---:B--2---:R-:W-:Y:S01]  /*6360*/  FMUL R3, R38.reuse, R6 ;  /* 0x0000000626037220 */ /* 0x044fe20000400000 */
[C---:B------:R-:W-:Y:S01]  /*6370*/  FMUL R7, R38.reuse, R7 ;  /* 0x0000000726077220 */ /* 0x040fe20000400000 */
[C---:B------:R-:W-:Y:S01]  /*6380*/  FMUL R6, R38.reuse, R10 ;  /* 0x0000000a26067220 */ /* 0x040fe20000400000 */
[C---:B------:R-:W-:Y:S01]  /*6390*/  FMUL R11, R38.reuse, R11 ;  /* 0x0000000b260b7220 */ /* 0x040fe20000400000 */
[C---:B------:R-:W-:Y:S01]  /*63a0*/  FFMA R3, R41.reuse, R44, R3 ;  /* 0x0000002c29037223 */ /* 0x040fe20000000003 */
[C---:B------:R-:W-:Y:S01]  /*63b0*/  FFMA R7, R41.reuse, R46, R7 ;  /* 0x0000002e29077223 */ /* 0x040fe20000000007 */
[C---:B------:R-:W-:Y:S01]  /*63c0*/  FFMA R4, R41.reuse, R43, R4 ;  /* 0x0000002b29047223 */ /* 0x040fe20000000004 */
[----:B------:R-:W-:Y:S01]  /*63d0*/  F2FP.F16.E4M3.UNPACK_B R40, R79 ;  /* 0x0000004fff28723e */ /* 0x000fe200020006ff */
[C---:B------:R-:W-:Y:S01]  /*63e0*/  FFMA R5, R41.reuse, R48, R5 ;  /* 0x0000003029057223 */ /* 0x040fe20000000005 */
[C---:B------:R-:W-:Y:S01]  /*63f0*/  FFMA R6, R41.reuse, R45, R6 ;  /* 0x0000002d29067223 */ /* 0x040fe20000000006 */
[----:B------:R-:W-:Y:S01]  /*6400*/  F2FP.F16.E4M3.UNPACK_B R42, R79.H1 ;  /* 0x0000004fff2a723e */ /* 0x000fe200030006ff */
[C---:B------:R-:W-:Y:S01]  /*6410*/  FFMA R11, R41.reuse, R50, R11 ;  /* 0x00000032290b7223 */ /* 0x040fe2000000000b */
[----:B------:R-:W-:Y:S01]  /*6420*/  FFMA R8, R41, R47, R8 ;  /* 0x0000002f29087223 */ /* 0x000fe20000000008 */
[----:B------:R-:W-:Y:S01]  /*6430*/  F2FP.SATFINITE.E4M3.F32.PACK_AB_MERGE_C R97, R7, R3, RZ ;  /* 0x000000030761723e */ /* 0x000fe200048070ff */
[C---:B------:R-:W-:Y:S01]  /*6440*/  FFMA R9, R41.reuse, R52, R9 ;  /* 0x0000003429097223 */ /* 0x040fe20000000009 */
[----:B------:R-:W-:Y:S01]  /*6450*/  FMUL R10, R38, R14 ;  /* 0x0000000e260a7220 */ /* 0x000fe20000400000 */
[----:B------:R-:W-:Y:S01]  /*6460*/  LEA R109, R90, UR44, 0x3 ;  /* 0x0000002c5a6d7c11 */ /* 0x000fe2000f8e18ff */
[----:B------:R-:W-:Y:S01]  /*6470*/  FMUL R15, R38, R15 ;  /* 0x0000000f260f7220 */ /* 0x000fe20000400000 */
[--C-:B------:R-:W-:Y:S01]  /*6480*/  HADD2.F32 R53, -RZ, R55.reuse.H0_H0 ;  /* 0x20000037ff357230 */ /* 0x100fe20000004100 */
[----:B------:R-:W-:Y:S01]  /*6490*/  F2FP.SATFINITE.E4M3.F32.PACK_AB_MERGE_C R96, R2, R0, R97 ;  /* 0x000000000260723e */ /* 0x000fe20004807061 */
[----:B------:R-:W-:Y:S01]  /*64a0*/  FFMA R10, R41, R49, R10 ;  /* 0x00000031290a7223 */ /* 0x000fe2000000000a */
[----:B------:R-:W-:Y:S01]  /*64b0*/  F2FP.SATFINITE.E4M3.F32.PACK_AB_MERGE_C R97, R11, R6, RZ ;  /* 0x000000060b61723e */ /* 0x000fe200048070ff */
[C---:B------:R-:W-:Y:S01]  /*64c0*/  FFMA R15, R41.reuse, R54, R15 ;  /* 0x00000036290f7223 */ /* 0x040fe2000000000f */
[C---:B------:R-:W-:Y:S01]  /*64d0*/  FFMA R12, R41.reuse, R51, R12 ;  /* 0x00000033290c7223 */ /* 0x040fe2000000000c */
[----:B------:R-:W-:Y:S01]  /*64e0*/  FFMA R13, R41, R56, R13 ;  /* 0x00000038290d7223 */ /* 0x000fe2000000000d */
[----:B------:R-:W-:Y:S01]  /*64f0*/  F2FP.SATFINITE.E4M3.F32.PACK_AB_MERGE_C R97, R5, R4, R97 ;  /* 0x000000040561723e */ /* 0x000fe20004807061 */
[----:B------:R-:W-:Y:S01]  /*6500*/  HADD2.F32 R58, -RZ, R55.H1_H1 ;  /* 0x30000037ff3a7230 */ /* 0x000fe20000004100 */
[----:B------:R-:W-:Y:S01]  /*6510*/  F2FP.SATFINITE.E4M3.F32.PACK_AB_MERGE_C R98, R15, R10, RZ ;  /* 0x0000000a0f62723e */ /* 0x000fe200048070ff */
[----:B------:R-:W-:Y:S02]  /*6520*/  HADD2.F32 R55, -RZ, R57.H0_H0 ;  /* 0x20000039ff377230 */ /* 0x000fe40000004100 */
[C---:B------:R-:W-:Y:S01]  /*6530*/  FMUL R14, R38.reuse, R18 ;  /* 0x00000012260e7220 */ /* 0x040fe20000400000 */
[C---:B------:R-:W-:Y:S01]  /*6540*/  FMUL R19, R38.reuse, R19 ;  /* 0x0000001326137220 */ /* 0x040fe20000400000 */
[--C-:B------:R-:W-:Y:S02]  /*6550*/  HADD2.F32 R57, -RZ, R59.reuse.H0_H0 ;  /* 0x2000003bff397230 */ /* 0x100fe40000004100 */
[C---:B------:R-:W-:Y:S01]  /*6560*/  FMUL R18, R38.reuse, R22 ;  /* 0x0000001626127220 */ /* 0x040fe20000400000 */
[C---:B------:R-:W-:Y:S01]  /*6570*/  FFMA R14, R41.reuse, R53, R14 ;  /* 0x00000035290e7223 */ /* 0x040fe2000000000e */
[----:B------:R-:W-:Y:S02]  /*6580*/  HADD2.F32 R62, -RZ, R59.H1_H1 ;  /* 0x3000003bff3e7230 */ /* 0x000fe40000004100 */
[C---:B------:R-:W-:Y:S01]  /*6590*/  FFMA R19, R41.reuse, R58, R19 ;  /* 0x0000003a29137223 */ /* 0x040fe20000000013 */
[----:B------:R-:W-:Y:S02]  /*65a0*/  HADD2.F32 R59, -RZ, R61.H0_H0 ;  /* 0x2000003dff3b7230 */ /* 0x000fe40000004100 */
[C---:B------:R-:W-:Y:S01]  /*65b0*/  FMUL R23, R38.reuse, R23 ;  /* 0x0000001726177220 */ /* 0x040fe20000400000 */
[C---:B------:R-:W-:Y:S01]  /*65c0*/  FFMA R16, R41.reuse, R55, R16 ;  /* 0x0000003729107223 */ /* 0x040fe20000000010 */
[C---:B------:R-:W-:Y:S01]  /*65d0*/  FFMA R17, R41.reuse, R60, R17 ;  /* 0x0000003c29117223 */ /* 0x040fe20000000011 */
[--C-:B------:R-:W-:Y:S02]  /*65e0*/  HADD2.F32 R61, -RZ, R63.reuse.H0_H0 ;  /* 0x2000003fff3d7230 */ /* 0x100fe40000004100 */
[C---:B------:R-:W-:Y:S01]  /*65f0*/  FFMA R18, R41.reuse, R57, R18 ;  /* 0x0000003929127223 */ /* 0x040fe20000000012 */
[----:B------:R-:W-:Y:S02]  /*6600*/  HADD2.F32 R66, -RZ, R63.H1_H1 ;  /* 0x3000003fff427230 */ /* 0x000fe40000004100 */
[C---:B------:R-:W-:Y:S01]  /*6610*/  FMUL R22, R38.reuse, R26 ;  /* 0x0000001a26167220 */ /* 0x040fe20000400000 */
[----:B------:R-:W-:Y:S02]  /*6620*/  HADD2.F32 R63, -RZ, R65.H0_H0 ;  /* 0x20000041ff3f7230 */ /* 0x000fe40000004100 */
[C---:B------:R-:W-:Y:S01]  /*6630*/  FFMA R23, R41.reuse, R62, R23 ;  /* 0x0000003e29177223 */ /* 0x040fe20000000017 */
[C---:B------:R-:W-:Y:S01]  /*6640*/  FMUL R27, R38.reuse, R27 ;  /* 0x0000001b261b7220 */ /* 0x040fe20000400000 */
[C---:B------:R-:W-:Y:S01]  /*6650*/  FFMA R20, R41.reuse, R59, R20 ;  /* 0x0000003b29147223 */ /* 0x040fe20000000014 */
[C---:B------:R-:W-:Y:S01]  /*6660*/  FFMA R21, R41.reuse, R64, R21 ;  /* 0x0000004029157223 */ /* 0x040fe20000000015 */
[--C-:B------:R-:W-:Y:S02]  /*6670*/  HADD2.F32 R65, -RZ, R67.reuse.H0_H0 ;  /* 0x20000043ff417230 */ /* 0x100fe40000004100 */
[C---:B------:R-:W-:Y:S01]  /*6680*/  FFMA R22, R41.reuse, R61, R22 ;  /* 0x0000003d29167223 */ /* 0x040fe20000000016 */
[----:B------:R-:W-:Y:S02]  /*6690*/  HADD2.F32 R70, -RZ, R67.H1_H1 ;  /* 0x30000043ff467230 */ /* 0x000fe40000004100 */
[C---:B------:R-:W-:Y:S01]  /*66a0*/  FMUL R26, R38.reuse, R30 ;  /* 0x0000001e261a7220 */ /* 0x040fe20000400000 */
[--C-:B------:R-:W-:Y:S02]  /*66b0*/  HADD2.F32 R67, -RZ, R40.reuse.H0_H0 ;  /* 0x20000028ff437230 */ /* 0x100fe40000004100 */
[C---:B------:R-:W-:Y:S01]  /*66c0*/  FFMA R27, R41.reuse, R66, R27 ;  /* 0x00000042291b7223 */ /* 0x040fe2000000001b */
[C---:B------:R-:W-:Y:S01]  /*66d0*/  FMUL R31, R38.reuse, R31 ;  /* 0x0000001f261f7220 */ /* 0x040fe20000400000 */
[C---:B------:R-:W-:Y:S01]  /*66e0*/  FFMA R24, R41.reuse, R63, R24 ;  /* 0x0000003f29187223 */ /* 0x040fe20000000018 */
[----:B------:R-:W-:Y:S02]  /*66f0*/  HADD2.F32 R40, -RZ, R40.H1_H1 ;  /* 0x30000028ff287230 */ /* 0x000fe40000004100 */
[C---:B------:R-:W-:Y:S01]  /*6700*/  FFMA R25, R41.reuse, R68, R25 ;  /* 0x0000004429197223 */ /* 0x040fe20000000019 */
[--C-:B------:R-:W-:Y:S02]  /*6710*/  HADD2.F32 R69, -RZ, R42.reuse.H0_H0 ;  /* 0x2000002aff457230 */ /* 0x100fe40000004100 */
[C---:B------:R-:W-:Y:S01]  /*6720*/  FFMA R26, R41.reuse, R65, R26 ;  /* 0x00000041291a7223 */ /* 0x040fe2000000001a */
[----:B------:R-:W-:Y:S02]  /*6730*/  HADD2.F32 R42, -RZ, R42.H1_H1 ;  /* 0x3000002aff2a7230 */ /* 0x000fe40000004100 */
[C---:B------:R-:W-:Y:S01]  /*6740*/  FMUL R30, R38.reuse, R34 ;  /* 0x00000022261e7220 */ /* 0x040fe20000400000 */
[----:B------:R-:W-:Y:S01]  /*6750*/  FFMA R31, R41, R70, R31 ;  /* 0x00000046291f7223 */ /* 0x000fe2000000001f */
[----:B------:R-:W-:Y:S01]  /*6760*/  FMUL R35, R38, R35 ;  /* 0x0000002326237220 */ /* 0x000fe20000400000 */
[----:B------:R-:W-:Y:S01]  /*6770*/  F2FP.SATFINITE.E4M3.F32.PACK_AB_MERGE_C R99, R19, R14, RZ ;  /* 0x0000000e1363723e */ /* 0x000fe200048070ff */
[C---:B------:R-:W-:Y:S01]  /*6780*/  FFMA R28, R41.reuse, R67, R28 ;  /* 0x00000043291c7223 */ /* 0x040fe2000000001c */
[C---:B------:R-:W-:Y:S01]  /*6790*/  FFMA R29, R41.reuse, R40, R29 ;  /* 0x00000028291d7223 */ /* 0x040fe2000000001d */
[C---:B------:R-:W-:Y:S01]  /*67a0*/  FFMA R30, R41.reuse, R69, R30 ;  /* 0x00000045291e7223 */ /* 0x040fe2000000001e */
[----:B------:R-:W-:Y:S01]  /*67b0*/  FFMA R35, R41, R42, R35 ;  /* 0x0000002a29237223 */ /* 0x000fe20000000023 */
[----:B------:R-:W-:Y:S02]  /*67c0*/  F2FP.SATFINITE.E4M3.F32.PACK_AB_MERGE_C R98, R9, R8, R98 ;  /* 0x000000080962723e */ /* 0x000fe40004807062 */
[----:B------:R-:W-:Y:S02]  /*67d0*/  F2FP.SATFINITE.E4M3.F32.PACK_AB_MERGE_C R99, R13, R12, R99 ;  /* 0x0000000c0d63723e */ /* 0x000fe40004807063 */
[----:B------:R-:W-:Y:S02]  /*67e0*/  F2FP.SATFINITE.E4M3.F32.PACK_AB_MERGE_C R104, R23, R18, RZ ;  /* 0x000000121768723e */ /* 0x000fe400048070ff */
[----:B------:R-:W-:Y:S01]  /*67f0*/  F2FP.SATFINITE.E4M3.F32.PACK_AB_MERGE_C R105, R27, R22, RZ ;  /* 0x000000161b69723e */ /* 0x000fe200048070ff */
[----:B------:R1:W-:Y:S01]  /*6800*/  STS.128 [R71+UR44+0x2200], R96 ;  /* 0x0022006047007988 */ /* 0x0003e20008000c2c */
[----:B------:R-:W-:Y:S02]  /*6810*/  F2FP.SATFINITE.E4M3.F32.PACK_AB_MERGE_C R110, R31, R26, RZ ;  /* 0x0000001a1f6e723e */ /* 0x000fe400048070ff */
[----:B------:R-:W-:Y:S02]  /*6820*/  F2FP.SATFINITE.E4M3.F32.PACK_AB_MERGE_C R111, R35, R30, RZ ;  /* 0x0000001e236f723e */ /* 0x000fe400048070ff */
[----:B------:R-:W-:Y:S02]  /*6830*/  F2FP.SATFINITE.E4M3.F32.PACK_AB_MERGE_C R104, R17, R16, R104 ;  /* 0x000000101168723e */ /* 0x000fe40004807068 */
[----:B------:R-:W-:Y:S02]  /*6840*/  F2FP.SATFINITE.E4M3.F32.PACK_AB_MERGE_C R105, R21, R20, R105 ;  /* 0x000000141569723e */ /* 0x000fe40004807069 */
[----:B------:R-:W-:Y:S02]  /*6850*/  F2FP.SATFINITE.E4M3.F32.PACK_AB_MERGE_C R106, R25, R24, R110 ;  /* 0x00000018196a723e */ /* 0x000fe4000480706e */
[----:B------:R-:W-:Y:S02]  /*6860*/  F2FP.SATFINITE.E4M3.F32.PACK_AB_MERGE_C R107, R29, R28, R111 ;  /* 0x0000001c1d6b723e */ /* 0x000fe4000480706f */
[----:B------:R-:W-:Y:S03]  /*6870*/  @P6 SHF.L.U32 R110, R89, 0x1f, RZ ;  /* 0x0000001f596e6819 */ /* 0x000fe600000006ff */
[----:B------:R1:W-:Y:S01]  /*6880*/  STS.128 [R101+0x2210], R104 ;  /* 0x0022106865007388 */ /* 0x0003e20000000c00 */
[----:B------:R-:W-:Y:S01]  /*6890*/  @!PT LDS RZ, [RZ] ;  /* 0x00000000fffff984 */ /* 0x000fe20000000800 */
[----:B------:R-:W-:Y:S01]  /*68a0*/  @!PT LDS RZ, [RZ] ;  /* 0x00000000fffff984 */ /* 0x000fe20000000800 */
[----:B------:R-:W-:Y:S01]  /*68b0*/  @!PT LDS RZ, [RZ] ;  /* 0x00000000fffff984 */ /* 0x000fe20000000800 */
[----:B------:R-:W-:Y:S01]  /*68c0*/  @!PT LDS RZ, [RZ] ;  /* 0x00000000fffff984 */ /* 0x000fe20000000800 */
[----:B------:R2:W-:Y:S07]  /*68d0*/  MEMBAR.ALL.CTA ;  /* 0x0000000000007992 */ /* 0x0005ee0000008000 */
[----:B--2---:R-:W2:Y:S02]  /*68e0*/  FENCE.VIEW.ASYNC.S ;  /* 0x00000000000073c6 */ /* 0x004ea40000000000 */
[----:B--2---:R-:W-:Y:S06]  /*68f0*/  BAR.SYNC.DEFER_BLOCKING 0x1, 0x80 ;  /* 0x0042000000007b1d */ /* 0x004fec0000010000 */
[----:B------:R-:W-:Y:S05]  /*6900*/  @P0 BRA `(.L_x_102) ;  /* 0x0000000000280947 */ /* 0x000fea0003800000 */
[----:B------:R-:W2:Y:S01]  /*6910*/  LDCU.64 UR6, c[0x0][0x348] ;  /* 0x00006900ff0677ac */ /* 0x000ea20008000a00 */
[----:B------:R-:W-:Y:S01]  /*6920*/  UIADD3 UR4, UPT, UPT, UR44, 0x2200, URZ ;  /* 0x000022002c047890 */ /* 0x000fe2000fffe0ff */
[----:B------:R-:W-:Y:S05]  /*6930*/  UMOV UR51, UR36 ;  /* 0x0000002400337c82 */ /* 0x000fea0008000000 */
[----:B------:R-:W-:Y:S04]  /*6940*/  MOV R94, UR4 ;  /* 0x00000004005e7c02 */ /* 0x000fe80008000f00 */
[----:B------:R-:W-:Y:S01]  /*6950*/  R2UR UR48, R94 ;  /* 0x000000005e3072ca */ /* 0x000fe200000e0000 */
[----:B--2---:R-:W-:Y:S04]  /*6960*/  UIADD3 UR4, UP0, UPT, UR6, 0x680, URZ ;  /* 0x0000068006047890 */ /* 0x004fe8000ff1e0ff */
[----:B------:R-:W-:Y:S09]  /*6970*/  UIADD3.X UR5, UPT, UPT, URZ, UR7, URZ, UP0, !UPT ;  /* 0x00000007ff057290 */ /* 0x000ff200087fe4ff */
[----:B------:R2:W-:Y:S01]  /*6980*/  UTMASTG.3D [UR48], [UR4] ;  /* 0x00000030040073b5 */ /* 0x0005e20008010000 */
[----:B------:R0:W-:Y:S01]  /*6990*/  UTMACMDFLUSH ;  /* 0x00000000000079b7 */ /* 0x0001e20000000000 */
[----:B--2---:R-:W-:Y:S04]  /*69a0*/  DEPBAR.LE SB0, 0x1 ;  /* 0x000080400000791a */ /* 0x004fe80000000000 */
.L_x_102:
[----:B------:R-:W-:Y:S05]  /*69b0*/  BSYNC.RECONVERGENT B0 ;  /* 0x0000000000007941 */ /* 0x000fea0003800200 */
.L_x_101:
[----:B------:R-:W-:Y:S06]  /*69c0*/  BAR.SYNC.DEFER_BLOCKING 0x1, 0x80 ;  /* 0x0042000000007b1d */ /* 0x000fec0000010000 */
[----:B------:R-:W2:Y:S01]  /*69d0*/  @P6 SYNCS.PHASECHK.TRANS64.TRYWAIT P0, [R109+URZ+0x40], R110 ;  /* 0x0000406e6d0065a7 */ /* 0x000ea200080011ff */
[----:B------:R-:W-:Y:S01]  /*69e0*/  BSSY B1, `(.L_x_103) ;  /* 0x0000020000017945 */ /* 0x000fe20003800000 */
[----:B--2---:R-:W-:Y:S03]  /*69f0*/  @P6 SEL R102, RZ, 0x1, !P0 ;  /* 0x00000001ff666807 */ /* 0x004fe60004000000 */
[----:B------:R-:W-:Y:S05]  /*6a00*/  @!P6 BRA `(.L_x_104) ;  /* 0x000000000074e947 */ /* 0x000fea0003800000 */
[----:B------:R-:W-:Y:S01]  /*6a10*/  ISETP.NE.AND P1, PT, R103, RZ, PT ;  /* 0x000000ff6700720c */ /* 0x000fe20003f25270 */
[----:B------:R-:W2:Y:S01]  /*6a20*/  S2R R0, SR_CgaCtaId ;  /* 0x0000000000007919 */ /* 0x000ea20000008800 */
[----:B------:R-:W-:Y:S01]  /*6a30*/  ISETP.NE.AND P0, PT, R102, RZ, PT ;  /* 0x000000ff6600720c */ /* 0x000fe20003f05270 */
[----:B------:R-:W-:Y:S10]  /*6a40*/  BSSY B0, `(.L_x_105) ;  /* 0x0000008000007945 */ /* 0x000ff40003800000 */
[----:B------:R-:W-:Y:S05]  /*6a50*/  @P1 IMAD R2, R90, 0x1000, R71 ;  /* 0x000010005a021824 */ /* 0x000fea00078e0247 */
[----:B------:R-:W-:Y:S05]  /*6a60*/  @P1 IADD3 R3, PT, PT, R2, UR44, RZ ;  /* 0x0000002c02031c10 */ /* 0x000fea000fffe0ff */
[----:B------:R-:W-:Y:S01]  /*6a70*/  @P1 IMAD.IADD R3, R3, 0x1, R108 ;  /* 0x0000000103031824 */ /* 0x000fe200078e026c */
[----:B------:R-:W-:Y:S06]  /*6a80*/  @P0 BRA `(.L_x_106) ;  /* 0x00000000000c0947 */ /* 0x000fec0003800000 */
[----:B------:R-:W-:Y:S04]  /*6a90*/  SHF.L.U32 R4, R89, 0x1f, RZ ;  /* 0x0000001f59047819 */ /* 0x000fe800000006ff */
[----:B------:R-:W3:Y:S02]  /*6aa0*/  SYNCS.PHASECHK.TRANS64.TRYWAIT P0, [R109+URZ+0x40], R4 ;  /* 0x000040046d0075a7 */ /* 0x000ee400080011ff */
[----:B---3--:R-:W-:Y:S05]  /*6ab0*/  @!P0 BRA `(.L_x_107) ;  /* 0x0000001400b08947 */ /* 0x008fea0003800000 */
.L_x_106:
[----:B------:R-:W-:Y:S05]  /*6ac0*/  BSYNC B0 ;  /* 0x0000000000007941 */ /* 0x000fea0003800000 */
.L_x_105:
[----:B------:R-:W-:Y:S01]  /*6ad0*/  ISETP.NE.AND P0, PT, R103, RZ, PT ;  /* 0x000000ff6700720c */ /* 0x000fe20003f05270 */
[----:B---3--:R-:W-:Y:S02]  /*6ae0*/  VIADD R109, R109, 0x50 ;  /* 0x000000506d6d7836 */ /* 0x008fe40000000000 */
[----:B------:R-:W-:Y:S03]  /*6af0*/  VIADD R90, R90, 0x1 ;  /* 0x000000015a5a7836 */ /* 0x000fe60000000000 */
[----:B--2---:R-:W-:Y:S07]  /*6b00*/  PRMT R0, R0, 0x654, R109 ;  /* 0x0000065400007816 */ /* 0x004fee000000006d */
[----:B------:R2:W3:Y:S04]  /*6b10*/  @P0 LDS.128 R72, [R2+UR44+0x200] ;  /* 0x0002002c02480984 */ /* 0x0004e80008000c00 */
[----:B------:R2:W4:Y:S01]  /*6b20*/  @P0 LDS.128 R76, [R3+0x210] ;  /* 0x00021000034c0984 */ /* 0x0005220000000c00 */
        /* <DEDUP_REMOVED lines=10> */
[----:B--23--:R-:W-:Y:S02]  /*6bd0*/  LOP3.LUT R89, R89, R0, RZ, 0x3c, !PT ;  /* 0x0000000059597212 */ /* 0x00cfe400078e3cff */
.L_x_104:
[----:B------:R-:W-:Y:S05]  /*6be0*/  BSYNC B1 ;  /* 0x0000000000017941 */ /* 0x000fea0003800000 */
.L_x_103:
[----:B------:R-:W-:Y:S05]  /*6bf0*/  VIADD R0, R39, 0x40 ;  /* 0x0000004027007836 */ /* 0x000fea0000000000 */
[----:B------:R-:W-:Y:S04]  /*6c00*/  SHF.R.U32.HI R0, RZ, 0x15, R0 ;  /* 0x00000015ff007819 */ /* 0x000fe80000011600 */
[----:B------:R-:W-:Y:S11]  /*6c10*/  LOP3.LUT P0, RZ, R0, 0x3, R85, 0x48, !PT ;  /* 0x0000000300ff7812 */ /* 0x000ff60007804855 */
[----:B------:R-:W-:Y:S02]  /*6c20*/  @!UPT UIADD3 URZ, UPT, UPT, URZ, URZ, URZ ;  /* 0x000000fffffff290 */ /* 0x000fe4000fffe0ff */
[----:B------:R-:W-:Y:S05]  /*6c30*/  @!P0 BRA `(.L_x_108) ;  /* 0x0000000000408947 */ /* 0x000fea0003800000 */
[----:B------:R-:W2:Y:S01]  /*6c40*/  LDCU.64 UR8, c[0x4][0x70] ;  /* 0x01000e00ff0877ac */ /* 0x000ea20008000a00 */
[----:B------:R-:W-:Y:S01]  /*6c50*/  MOV R3, 0x0 ;  /* 0x0000000000037802 */ /* 0x000fe20000000f00 */
[----:B------:R-:W-:Y:S02]  /*6c60*/  HFMA2 R12, -RZ, RZ, 0, 5.9604644775390625e-08 ;  /* 0x00000001ff0c7431 */ /* 0x000fe400000001ff */
[----:B------:R-:W-:Y:S02]  /*6c70*/  IMAD.MOV.U32 R8, RZ, RZ, 0x192 ;  /* 0x00000192ff087424 */ /* 0x000fe400078e00ff */
[----:B------:R-:W-:Y:S01]  /*6c80*/  IMAD.MOV.U32 R13, RZ, RZ, RZ ;  /* 0x000000ffff0d7224 */ /* 0x000fe200078e00ff */
[----:B------:R-:W3:Y:S01]  /*6c90*/  LDCU.64 UR6, c[0x4][0x78] ;  /* 0x01000f00ff0677ac */ /* 0x000ee20008000a00 */
[----:B------:R-:W1:Y:S01]  /*6ca0*/  LDC.64 R2, c[0x4][R3] ;  /* 0x0100000003027b82 */ /* 0x000e620000000a00 */
[----:B------:R-:W5:Y:S01]  /*6cb0*/  LDCU.64 UR4, c[0x4][0x10] ;  /* 0x01000200ff0477ac */ /* 0x000f620008000a00 */
[----:B--2---:R-:W-:Y:S01]  /*6cc0*/  MOV R5, UR9 ;  /* 0x0000000900057c02 */ /* 0x004fe20008000f00 */
[----:B------:R-:W-:Y:S01]  /*6cd0*/  IMAD.U32 R4, RZ, RZ, UR8 ;  /* 0x00000008ff047e24 */ /* 0x000fe2000f8e00ff */
[----:B---3--:R-:W-:Y:S01]  /*6ce0*/  MOV R7, UR7 ;  /* 0x0000000700077c02 */ /* 0x008fe20008000f00 */
[----:B------:R-:W-:Y:S01]  /*6cf0*/  IMAD.U32 R6, RZ, RZ, UR6 ;  /* 0x00000006ff067e24 */ /* 0x000fe2000f8e00ff */
[----:B-----5:R-:W-:Y:S01]  /*6d00*/  MOV R11, UR5 ;  /* 0x00000005000b7c02 */ /* 0x020fe20008000f00 */
[----:B------:R-:W-:Y:S02]  /*6d10*/  IMAD.U32 R10, RZ, RZ, UR4 ;  /* 0x00000004ff0a7e24 */ /* 0x000fe4000f8e00ff */
[----:B------:R-:W-:Y:S07]  /*6d20*/  LEPC R20, `(.L_x_108) ;  /* 0x000000001014794e */ /* 0x000fee0000000000 */
[----:B-1--4-:R-:W-:Y:S05]  /*6d30*/  CALL.ABS.NOINC R2 ;  /* 0x0000000002007343 */ /* 0x012fea0003c00000 */
.L_x_108:
[----:B------:R-:W-:Y:S01]  /*6d40*/  ISETP.NE.AND P0, PT, R95, RZ, PT ;  /* 0x000000ff5f00720c */ /* 0x000fe20003f05270 */
[----:B------:R-:W-:Y:S05]  /*6d50*/  WARPSYNC.ALL ;  /* 0x0000000000007948 */ /* 0x000fea0003800000 */
[----:B------:R-:W-:Y:S01]  /*6d60*/  R2UR UR4, R39 ;  /* 0x00000000270472ca */ /* 0x000fe200000e0000 */
[----:B------:R-:W2:Y:S01]  /*6d70*/  S2UR UR6, SR_CgaCtaId ;  /* 0x00000000000679c3 */ /* 0x000ea20000008800 */
[-C--:B------:R-:W-:Y:S01]  /*6d80*/  F2FP.F16.E4M3.UNPACK_B R42, R72.reuse ;  /* 0x00000048ff2a723e */ /* 0x080fe200020006ff */
[----:B------:R-:W-:Y:S01]  /*6d90*/  BSSY.RECONVERGENT B0, `(.L_x_109) ;  /* 0x000009c000007945 */ /* 0x000fe20003800200 */
[----:B------:R-:W-:Y:S02]  /*6da0*/  F2FP.F16.E4M3.UNPACK_B R72, R72.H1 ;  /* 0x00000048ff48723e */ /* 0x000fe400030006ff */
[-C--:B------:R-:W-:Y:S01]  /*6db0*/  F2FP.F16.E4M3.UNPACK_B R46, R73.reuse ;  /* 0x00000049ff2e723e */ /* 0x080fe200020006ff */
[--C-:B------:R-:W-:Y:S01]  /*6dc0*/  HADD2.F32 R40, -RZ, R42.reuse.H0_H0 ;  /* 0x2000002aff287230 */ /* 0x100fe20000004100 */
[----:B------:R-:W-:Y:S01]  /*6dd0*/  F2FP.F16.E4M3.UNPACK_B R73, R73.H1 ;  /* 0x00000049ff49723e */ /* 0x000fe200030006ff */
[----:B------:R-:W-:Y:S01]  /*6de0*/  HADD2.F32 R42, -RZ, R42.H1_H1 ;  /* 0x3000002aff2a7230 */ /* 0x000fe20000004100 */
[-C--:B------:R-:W-:Y:S01]  /*6df0*/  F2FP.F16.E4M3.UNPACK_B R50, R74.reuse ;  /* 0x0000004aff32723e */ /* 0x080fe200020006ff */
[----:B------:R-:W-:Y:S01]  /*6e00*/  HADD2.F32 R43, -RZ, R72.H0_H0 ;  /* 0x20000048ff2b7230 */ /* 0x000fe20000004100 */
[----:B------:R-:W-:Y:S01]  /*6e10*/  F2FP.F16.E4M3.UNPACK_B R74, R74.H1 ;  /* 0x0000004aff4a723e */ /* 0x000fe200030006ff */
[----:B------:R-:W-:Y:S01]  /*6e20*/  LDTM.16dp32bit_t0_t15.x32 R4, tmem[UR4+0x40] ;  /* 0x00004004000479ee */ /* 0x000fe20008a80000 */
[----:B------:R-:W3:Y:S01]  /*6e30*/  LDTM.16dp32bit_t16_t31.x32 R4, tmem[UR4+0x60] ;  /* 0x00006004000479ee */ /* 0x000ee20008aa0000 */
[----:B------:R-:W-:Y:S01]  /*6e40*/  NOP ;  /* 0x0000000000007918 */ /* 0x000fe20000000000 */
[--C-:B------:R-:W-:Y:S01]  /*6e50*/  HADD2.F32 R45, -RZ, R46.reuse.H0_H0 ;  /* 0x2000002eff2d7230 */ /* 0x100fe20000004100 */
[----:B------:R-:W-:Y:S01]  /*6e60*/  R2UR UR5, R100 ;  /* 0x00000000640572ca */ /* 0x000fe200000e0000 */
[----:B------:R-:W-:Y:S01]  /*6e70*/  HADD2.F32 R46, -RZ, R46.H1_H1 ;  /* 0x3000002eff2e7230 */ /* 0x000fe20000004100 */
[----:B------:R-:W-:Y:S01]  /*6e80*/  F2FP.F16.E4M3.UNPACK_B R54, R75 ;  /* 0x0000004bff36723e */ /* 0x000fe200020006ff */
[--C-:B------:R-:W-:Y:S01]  /*6e90*/  HADD2.F32 R49, -RZ, R50.reuse.H0_H0 ;  /* 0x20000032ff317230 */ /* 0x100fe20000004100 */
[----:B----4-:R-:W-:Y:S01]  /*6ea0*/  F2FP.F16.E4M3.UNPACK_B R58, R76 ;  /* 0x0000004cff3a723e */ /* 0x010fe200020006ff */
[----:B------:R-:W-:Y:S01]  /*6eb0*/  HADD2.F32 R50, -RZ, R50.H1_H1 ;  /* 0x30000032ff327230 */ /* 0x000fe20000004100 */
[----:B------:R-:W-:Y:S01]  /*6ec0*/  F2FP.F16.E4M3.UNPACK_B R62, R77 ;  /* 0x0000004dff3e723e */ /* 0x000fe200020006ff */
[--C-:B------:R-:W-:Y:S01]  /*6ed0*/  HADD2.F32 R53, -RZ, R54.reuse.H0_H0 ;  /* 0x20000036ff357230 */ /* 0x100fe20000004100 */
[----:B------:R-:W-:Y:S01]  /*6ee0*/  F2FP.F16.E4M3.UNPACK_B R66, R78 ;  /* 0x0000004eff42723e */ /* 0x000fe200020006ff */
[----:B------:R-:W-:Y:S01]  /*6ef0*/  HADD2.F32 R54, -RZ, R54.H1_H1 ;  /* 0x30000036ff367230 */ /* 0x000fe20000004100 */
[----:B------:R-:W-:Y:S01]  /*6f00*/  F2FP.F16.E4M3.UNPACK_B R69, R79 ;  /* 0x0000004fff45723e */ /* 0x000fe200020006ff */
[--C-:B------:R-:W-:Y:S01]  /*6f10*/  HADD2.F32 R57, -RZ, R58.reuse.H0_H0 ;  /* 0x2000003aff397230 */ /* 0x100fe20000004100 */
[----:B------:R-:W-:Y:S01]  /*6f20*/  F2FP.F16.E4M3.UNPACK_B R75, R75.H1 ;  /* 0x0000004bff4b723e */ /* 0x000fe200030006ff */
[----:B------:R-:W-:Y:S01]  /*6f30*/  UIADD3 UR4, UPT, UPT, UR5, 0xb0, URZ ;  /* 0x000000b005047890 */ /* 0x000fe2000fffe0ff */
[----:B------:R-:W-:Y:S01]  /*6f40*/  HADD2.F32 R59, -RZ, R58.H1_H1 ;  /* 0x3000003aff3b7230 */ /* 0x000fe20000004100 */
[----:B------:R-:W-:Y:S01]  /*6f50*/  F2FP.F16.E4M3.UNPACK_B R76, R76.H1 ;  /* 0x0000004cff4c723e */ /* 0x000fe200030006ff */
[--C-:B------:R-:W-:Y:S01]  /*6f60*/  HADD2.F32 R61, -RZ, R62.reuse.H0_H0 ;  /* 0x2000003eff3d7230 */ /* 0x100fe20000004100 */
[----:B------:R-:W-:Y:S01]  /*6f70*/  F2FP.F16.E4M3.UNPACK_B R77, R77.H1 ;  /* 0x0000004dff4d723e */ /* 0x000fe200030006ff */
[----:B------:R-:W-:Y:S01]  /*6f80*/  HADD2.F32 R62, -RZ, R62.H1_H1 ;  /* 0x3000003eff3e7230 */ /* 0x000fe20000004100 */
[----:B------:R-:W-:Y:S01]  /*6f90*/  F2FP.F16.E4M3.UNPACK_B R78, R78.H1 ;  /* 0x0000004eff4e723e */ /* 0x000fe200030006ff */
[--C-:B------:R-:W-:Y:S01]  /*6fa0*/  HADD2.F32 R65, -RZ, R66.reuse.H0_H0 ;  /* 0x20000042ff417230 */ /* 0x100fe20000004100 */
[----:B--2---:R-:W-:Y:S01]  /*6fb0*/  UPRMT UR4, UR6, 0x654, UR4 ;  /* 0x0000065406047896 */ /* 0x004fe20008000004 */
        /* <DEDUP_REMOVED lines=8> */
[----:B------:R-:W-:Y:S01]  /*7040*/  SYNCS.ARRIVE.TRANS64.RED.A1T0 RZ, [UR4], RZ ;  /* 0x000000ffffff79a7 */ /* 0x000fe20008100404 */
        /* <DEDUP_REMOVED lines=15> */
[--C-:B------:R-:W-:Y:S02]  /*7140*/  HADD2.F32 R47, -RZ, R73.reuse.H0_H0 ;  /* 0x20000049ff2f7230 */ /* 0x100fe40000004100 */
[C---:B------:R-:W-:Y:S01]  /*7150*/  FMUL R10, R38.reuse, R10 ;  /* 0x0000000a260a7220 */ /* 0x040fe20000400000 */
[C---:B------:R-:W-:Y:S01]  /*7160*/  FFMA R6, R41.reuse, R43, R6 ;  /* 0x0000002b29067223 */ /* 0x040fe20000000006 */
[----:B------:R-:W-:Y:S02]  /*7170*/  HADD2.F32 R48, -RZ, R73.H1_H1 ;  /* 0x30000049ff307230 */ /* 0x000fe40000004100 */
[C---:B------:R-:W-:Y:S01]  /*7180*/  FFMA R7, R41.reuse, R44, R7 ;  /* 0x0000002c29077223 */ /* 0x040fe20000000007 */
[C---:B------:R-:W-:Y:S01]  /*7190*/  FFMA R8, R41.reuse, R45, R8 ;  /* 0x0000002d29087223 */ /* 0x040fe20000000008 */
[C---:B------:R-:W-:Y:S01]  /*71a0*/  FFMA R9, R41.reuse, R46, R9 ;  /* 0x0000002e29097223 */ /* 0x040fe20000000009 */
[----:B------:R-:W-:Y:S01]  /*71b0*/  FFMA R10, R41, R47, R10 ;  /* 0x0000002f290a7223 */ /* 0x000fe2000000000a */
[----:B------:R-:W-:Y:S01]  /*71c0*/  HADD2.F32 R43, -RZ, R69.H0_H0 ;  /* 0x20000045ff2b7230 */ /* 0x000fe20000004100 */
[----:B-1----:R-:W-:Y:S01]  /*71d0*/  F2FP.SATFINITE.E4M3.F32.PACK_AB_MERGE_C R96, R7, R6, RZ ;  /* 0x000000060760723e */ /* 0x002fe200048070ff */
[C---:B------:R-:W-:Y:S01]  /*71e0*/  FMUL R11, R38.reuse, R11 ;  /* 0x0000000b260b7220 */ /* 0x040fe20000400000 */
[--C-:B------:R-:W-:Y:S02]  /*71f0*/  HADD2.F32 R51, -RZ, R74.reuse.H0_H0 ;  /* 0x2000004aff337230 */ /* 0x100fe40000004100 */
[C---:B------:R-:W-:Y:S01]  /*7200*/  FMUL R14, R38.reuse, R14 ;  /* 0x0000000e260e7220 */ /* 0x040fe20000400000 */
[----:B------:R-:W-:Y:S01]  /*7210*/  HADD2.F32 R52, -RZ, R74.H1_H1 ;  /* 0x3000004aff347230 */ /* 0x000fe20000004100 */
[----:B------:R-:W-:Y:S01]  /*7220*/  F2FP.SATFINITE.E4M3.F32.PACK_AB_MERGE_C R96, R5, R4, R96 ;  /* 0x000000040560723e */ /* 0x000fe20004807060 */
[C---:B------:R-:W-:Y:S01]  /*7230*/  FFMA R11, R41.reuse, R48, R11 ;  /* 0x00000030290b7223 */ /* 0x040fe2000000000b */
[C---:B------:R-:W-:Y:S01]  /*7240*/  FFMA R12, R41.reuse, R49, R12 ;  /* 0x00000031290c7223 */ /* 0x040fe2000000000c */
[C---:B------:R-:W-:Y:S01]  /*7250*/  FFMA R13, R41.reuse, R50, R13 ;  /* 0x00000032290d7223 */ /* 0x040fe2000000000d */
[----:B------:R-:W-:Y:S01]  /*7260*/  FFMA R14, R41, R51, R14 ;  /* 0x00000033290e7223 */ /* 0x000fe2000000000e */
[C---:B------:R-:W-:Y:S01]  /*7270*/  FMUL R15, R38.reuse, R15 ;  /* 0x0000000f260f7220 */ /* 0x040fe20000400000 */
[----:B------:R-:W-:Y:S01]  /*7280*/  F2FP.F16.E4M3.UNPACK_B R79, R79.H1 ;  /* 0x0000004fff4f723e */ /* 0x000fe200030006ff */
[--C-:B------:R-:W-:Y:S01]  /*7290*/  HADD2.F32 R55, -RZ, R75.reuse.H0_H0 ;  /* 0x2000004bff377230 */ /* 0x100fe20000004100 */
[----:B------:R-:W-:Y:S01]  /*72a0*/  F2FP.SATFINITE.E4M3.F32.PACK_AB_MERGE_C R97, R11, R10, RZ ;  /* 0x0000000a0b61723e */ /* 0x000fe200048070ff */
[C---:B------:R-:W-:Y:S01]  /*72b0*/  FFMA R15, R41.reuse, R52, R15 ;  /* 0x00000034290f7223 */ /* 0x040fe2000000000f */
[C---:B------:R-:W-:Y:S01]  /*72c0*/  FFMA R16, R41.reuse, R53, R16 ;  /* 0x0000003529107223 */ /* 0x040fe20000000010 */
[----:B------:R-:W-:Y:S01]  /*72d0*/  FFMA R17, R41, R54, R17 ;  /* 0x0000003629117223 */ /* 0x000fe20000000011 */
[----:B------:R-:W-:Y:S01]  /*72e0*/  F2FP.SATFINITE.E4M3.F32.PACK_AB_MERGE_C R97, R9, R8, R97 ;  /* 0x000000080961723e */ /* 0x000fe20004807061 */
[----:B------:R-:W-:Y:S01]  /*72f0*/  HADD2.F32 R56, -RZ, R75.H1_H1 ;  /* 0x3000004bff387230 */ /* 0x000fe20000004100 */
[----:B------:R-:W-:Y:S01]  /*7300*/  F2FP.SATFINITE.E4M3.F32.PACK_AB_MERGE_C R98, R15, R14, RZ ;  /* 0x0000000e0f62723e */ /* 0x000fe200048070ff */
[C---:B------:R-:W-:Y:S01]  /*7310*/  FMUL R18, R38.reuse, R18 ;  /* 0x0000001226127220 */ /* 0x040fe20000400000 */
[C---:B------:R-:W-:Y:S01]  /*7320*/  FMUL R19, R38.reuse, R19 ;  /* 0x0000001326137220 */ /* 0x040fe20000400000 */
[--C-:B------:R-:W-:Y:S02]  /*7330*/  HADD2.F32 R58, -RZ, R76.reuse.H0_H0 ;  /* 0x2000004cff3a7230 */ /* 0x100fe40000004100 */
[C---:B------:R-:W-:Y:S01]  /*7340*/  FMUL R3, R38.reuse, R22 ;  /* 0x0000001626037220 */ /* 0x040fe20000400000 */
[C---:B------:R-:W-:Y:S01]  /*7350*/  FFMA R18, R41.reuse, R55, R18 ;  /* 0x0000003729127223 */ /* 0x040fe20000000012 */
[----:B------:R-:W-:Y:S02]  /*7360*/  HADD2.F32 R60, -RZ, R76.H1_H1 ;  /* 0x3000004cff3c7230 */ /* 0x000fe40000004100 */
        /* <DEDUP_REMOVED lines=42> */
[----:B------:R-:W-:Y:S03]  /*7610*/  IADD3 R70, PT, PT, R36, 0x1, RZ ;  /* 0x0000000124467810 */ /* 0x000fe60007ffe0ff */
        /* <DEDUP_REMOVED lines=10> */
[----:B------:R-:W-:Y:S02]  /*76c0*/  UIADD3 UR9, UPT, UPT, UR49, 0x40, URZ ;  /* 0x0000004031097890 */ /* 0x000fe4000fffe0ff */
[----:B------:R-:W-:Y:S01]  /*76d0*/  UIADD3 UR8, UPT, UPT, UR44, 0x3200, URZ ;  /* 0x000032002c087890 */ /* 0x000fe2000fffe0ff */
[----:B------:R-:W-:Y:S01]  /*76e0*/  UMOV UR10, UR50 ;  /* 0x00000032000a7c82 */ /* 0x000fe20008000000 */
[----:B------:R-:W-:Y:S01]  /*76f0*/  UMOV UR11, UR36 ;  /* 0x00000024000b7c82 */ /* 0x000fe20008000000 */
[----:B--2---:R-:W-:Y:S04]  /*7700*/  UIADD3 UR4, UP0, UPT, UR6, 0x680, URZ ;  /* 0x0000068006047890 */ /* 0x004fe8000ff1e0ff */
[----:B------:R-:W-:Y:S09]  /*7710*/  UIADD3.X UR5, UPT, UPT, URZ, UR7, URZ, UP0, !UPT ;  /* 0x00000007ff057290 */ /* 0x000ff200087fe4ff */
[----:B------:R2:W-:Y:S01]  /*7720*/  UTMASTG.3D [UR8], [UR4] ;  /* 0x00000008040073b5 */ /* 0x0005e20008010000 */
[----:B------:R0:W-:Y:S01]  /*7730*/  UTMACMDFLUSH ;  /* 0x00000000000079b7 */ /* 0x0001e20000000000 */
[----:B--2---:R-:W-:Y:S04]  /*7740*/  DEPBAR.LE SB0, 0x1 ;  /* 0x000080400000791a */ /* 0x004fe80000000000 */
.L_x_110:
[----:B------:R-:W-:Y:S05]  /*7750*/  BSYNC.RECONVERGENT B0 ;  /* 0x0000000000007941 */ /* 0x000fea0003800200 */
.L_x_109:
[----:B------:R-:W-:Y:S01]  /*7760*/  BAR.SYNC.DEFER_BLOCKING 0x1, 0x80 ;  /* 0x0042000000007b1d */ /* 0x000fe20000010000 */
[----:B------:R-:W-:Y:S01]  /*7770*/  ISETP.NE.AND P0, PT, R87, 0x2, PT ;  /* 0x000000025700780c */ /* 0x000fe20003f05270 */
[----:B------:R-:W-:Y:S01]  /*7780*/  UISETP.NE.AND UP0, UPT, UR45, URZ, UPT ;  /* 0x000000ff2d00728c */ /* 0x000fe2000bf05270 */
[----:B------:R-:W-:Y:S01]  /*7790*/  ISETP.NE.AND P1, PT, R70, 0x4, PT ;  /* 0x000000044600780c */ /* 0x000fe20003f25270 */
[----:B------:R-:W-:Y:S01]  /*77a0*/  UIADD3 UR20, UPT, UPT, UR37, UR62, URZ ;  /* 0x0000003e25147290 */ /* 0x000fe2000fffe0ff */
[----:B------:R-:W-:Y:S01]  /*77b0*/  SEL R0, RZ, 0x1, P0 ;  /* 0x00000001ff007807 */ /* 0x000fe20000000000 */
[----:B------:R-:W-:Y:S01]  /*77c0*/  UIADD3 UR16, UPT, UPT, UR38, UR59, URZ ;  /* 0x0000003b26107290 */ /* 0x000fe2000fffe0ff */
[----:B------:R-:W-:Y:S02]  /*77d0*/  SEL R3, RZ, 0x1, P1 ;  /* 0x00000001ff037807 */ /* 0x000fe40000800000 */
[----:B------:R-:W-:Y:S02]  /*77e0*/  LOP3.LUT R91, R91, R0, RZ, 0x3c, !PT ;  /* 0x000000005b5b7212 */ /* 0x000fe400078e3cff */
[----:B------:R-:W-:Y:S02]  /*77f0*/  LOP3.LUT R92, R92, R3, RZ, 0x3c, !PT ;  /* 0x000000035c5c7212 */ /* 0x000fe400078e3cff */
[----:B------:R-:W-:Y:S02]  /*7800*/  SEL R87, R87, RZ, P0 ;  /* 0x000000ff57577207 */ /* 0x000fe40000000000 */
[----:B------:R-:W-:Y:S01]  /*7810*/  SEL R36, R70, RZ, P1 ;  /* 0x000000ff46247207 */ /* 0x000fe20000800000 */
[----:B------:R-:W-:Y:S01]  /*7820*/  UMOV UR36, UR58 ;  /* 0x0000003a00247c82 */ /* 0x000fe20008000000 */
[----:B------:R-:W-:Y:S05]  /*7830*/  BRA.U UP0, `(.L_x_111) ;  /* 0xffffffd500987547 */ /* 0x000fea000b83ffff */
[----:B------:R-:W-:Y:S05]  /*7840*/  EXIT ;  /* 0x000000000000794d */ /* 0x000fea0003800000 */
.L_x_24:
[----:B-1----:R1:W2:Y:S02]  /*7850*/  SYNCS.PHASECHK.TRANS64.TRYWAIT P0, [R0+URZ+0xe0], R3 ;  /* 0x0000e003000075a7 */ /* 0x0022a400080011ff */
[----:B--2---:R-:W-:Y:S05]  /*7860*/  @!P0 NANOSLEEP.SYNCS 0x989680 ;  /* 0x009896800000895d */ /* 0x004fea0003900000 */
[----:B------:R-:W2:Y:S02]  /*7870*/  @!P0 SYNCS.PHASECHK.TRANS64 P0, [R0+URZ+0xe0], R3 ;  /* 0x0000e003000085a7 */ /* 0x000ea400080010ff */
[----:B--2---:R-:W-:Y:S05]  /*7880*/  @!P0 BRA `(.L_x_24) ;  /* 0xfffffffc00f08947 */ /* 0x004fea000383ffff */
[----:B------:R-:W-:Y:S05]  /*7890*/  BRA `(.L_x_112) ;  /* 0xffffffa000487947 */ /* 0x000fea000383ffff */
.L_x_27:
[----:B-1----:R-:W-:-:S07]  /*78a0*/  MOV R0, UR33 ;  /* 0x0000002100007c02 */ /* 0x002fce0008000f00 */
.L_x_113:
[----:B-1----:R1:W2:Y:S02]  /*78b0*/  SYNCS.PHASECHK.TRANS64.TRYWAIT P0, [R0+URZ+0x20], R3 ;  /* 0x00002003000075a7 */ /* 0x0022a400080011ff */
[----:B--2---:R-:W-:Y:S05]  /*78c0*/  @!P0 NANOSLEEP.SYNCS 0x989680 ;  /* 0x009896800000895d */ /* 0x004fea0003900000 */
[----:B------:R-:W2:Y:S02]  /*78d0*/  @!P0 SYNCS.PHASECHK.TRANS64 P0, [R0+URZ+0x20], R3 ;  /* 0x00002003000085a7 */ /* 0x000ea400080010ff */
[----:B--2---:R-:W-:Y:S05]  /*78e0*/  @!P0 BRA `(.L_x_113) ;  /* 0xfffffffc00f08947 */ /* 0x004fea000383ffff */
[----:B------:R-:W-:Y:S05]  /*78f0*/  BRA `(.L_x_26) ;  /* 0xffffffa0008c7947 */ /* 0x000fea000383ffff */
.L_x_34:
[----:B-1----:R-:W-:-:S07]  /*7900*/  MOV R0, UR17 ;  /* 0x0000001100007c02 */ /* 0x002fce0008000f00 */
.L_x_114:
[----:B-1----:R1:W2:Y:S02]  /*7910*/  SYNCS.PHASECHK.TRANS64.TRYWAIT P0, [R0+URZ+0x20], R3 ;  /* 0x00002003000075a7 */ /* 0x0022a400080011ff */
[----:B--2---:R-:W-:Y:S05]  /*7920*/  @!P0 NANOSLEEP.SYNCS 0x989680 ;  /* 0x009896800000895d */ /* 0x004fea0003900000 */
[----:B------:R-:W2:Y:S02]  /*7930*/  @!P0 SYNCS.PHASECHK.TRANS64 P0, [R0+URZ+0x20], R3 ;  /* 0x00002003000085a7 */ /* 0x000ea400080010ff */
[----:B--2---:R-:W-:Y:S05]  /*7940*/  @!P0 BRA `(.L_x_114) ;  /* 0xfffffffc00f08947 */ /* 0x004fea000383ffff */
[----:B------:R-:W-:Y:S05]  /*7950*/  BRA `(.L_x_33) ;  /* 0xffffffa4004c7947 */ /* 0x000fea000383ffff */
.L_x_39:
[----:B-1----:R1:W2:Y:S02]  /*7960*/  SYNCS.PHASECHK.TRANS64.TRYWAIT P0, [R3+URZ+0x70], R0 ;  /* 0x00007000030075a7 */ /* 0x0022a400080011ff */
[----:B--2---:R-:W-:Y:S05]  /*7970*/  @!P0 NANOSLEEP.SYNCS 0x989680 ;  /* 0x009896800000895d */ /* 0x004fea0003900000 */
[----:B------:R-:W2:Y:S02]  /*7980*/  @!P0 SYNCS.PHASECHK.TRANS64 P0, [R3+URZ+0x70], R0 ;  /* 0x00007000030085a7 */ /* 0x000ea400080010ff */
[----:B--2---:R-:W-:Y:S05]  /*7990*/  @!P0 BRA `(.L_x_39) ;  /* 0xfffffffc00f08947 */ /* 0x004fea000383ffff */
[----:B------:R-:W-:Y:S05]  /*79a0*/  BRA `(.L_x_115) ;  /* 0xffffffa400ec7947 */ /* 0x000fea000383ffff */
.L_x_43:
[----:B-1----:R-:W-:-:S07]  /*79b0*/  MOV R0, UR4 ;  /* 0x0000000400007c02 */ /* 0x002fce0008000f00 */
.L_x_116:
[----:B-1----:R1:W2:Y:S02]  /*79c0*/  SYNCS.PHASECHK.TRANS64.TRYWAIT P0, [R0+URZ], R3 ;  /* 0x00000003000075a7 */ /* 0x0022a400080011ff */
[----:B--2---:R-:W-:Y:S05]  /*79d0*/  @!P0 NANOSLEEP.SYNCS 0x989680 ;  /* 0x009896800000895d */ /* 0x004fea0003900000 */
[----:B------:R-:W2:Y:S02]  /*79e0*/  @!P0 SYNCS.PHASECHK.TRANS64 P0, [R0+URZ], R3 ;  /* 0x00000003000085a7 */ /* 0x000ea400080010ff */
[----:B--2---:R-:W-:Y:S05]  /*79f0*/  @!P0 BRA `(.L_x_116) ;  /* 0xfffffffc00f08947 */ /* 0x004fea000383ffff */
[----:B------:R-:W-:Y:S05]  /*7a00*/  BRA `(.L_x_117) ;  /* 0xffffffac00907947 */ /* 0x000fea000383ffff */
.L_x_44:
[----:B------:R-:W-:-:S07]  /*7a10*/  MOV R0, UR5 ;  /* 0x0000000500007c02 */ /* 0x000fce0008000f00 */
.L_x_118:
[----:B-1----:R1:W2:Y:S02]  /*7a20*/  SYNCS.PHASECHK.TRANS64.TRYWAIT P0, [R0+URZ], R3 ;  /* 0x00000003000075a7 */ /* 0x0022a400080011ff */
[----:B--2---:R-:W-:Y:S05]  /*7a30*/  @!P0 NANOSLEEP.SYNCS 0x989680 ;  /* 0x009896800000895d */ /* 0x004fea0003900000 */
[----:B------:R-:W2:Y:S02]  /*7a40*/  @!P0 SYNCS.PHASECHK.TRANS64 P0, [R0+URZ], R3 ;  /* 0x00000003000085a7 */ /* 0x000ea400080010ff */
[----:B--2---:R-:W-:Y:S05]  /*7a50*/  @!P0 BRA `(.L_x_118) ;  /* 0xfffffffc00f08947 */ /* 0x004fea000383ffff */
[----:B------:R-:W-:Y:S05]  /*7a60*/  BRA `(.L_x_119) ;  /* 0xffffffac009c7947 */ /* 0x000fea000383ffff */
.L_x_45:
[----:B------:R-:W-:-:S07]  /*7a70*/  MOV R0, UR5 ;  /* 0x0000000500007c02 */ /* 0x000fce0008000f00 */
.L_x_120:
[----:B-1----:R1:W2:Y:S02]  /*7a80*/  SYNCS.PHASECHK.TRANS64.TRYWAIT P0, [R0+URZ], R3 ;  /* 0x00000003000075a7 */ /* 0x0022a400080011ff */
[----:B--2---:R-:W-:Y:S05]  /*7a90*/  @!P0 NANOSLEEP.SYNCS 0x989680 ;  /* 0x009896800000895d */ /* 0x004fea0003900000 */
[----:B------:R-:W2:Y:S02]  /*7aa0*/  @!P0 SYNCS.PHASECHK.TRANS64 P0, [R0+URZ], R3 ;  /* 0x00000003000085a7 */ /* 0x000ea400080010ff */
[----:B--2---:R-:W-:Y:S05]  /*7ab0*/  @!P0 BRA `(.L_x_120) ;  /* 0xfffffffc00f08947 */ /* 0x004fea000383ffff */
[----:B------:R-:W-:Y:S05]  /*7ac0*/  BRA `(.L_x_121) ;  /* 0xffffffac00a87947 */ /* 0x000fea000383ffff */
.L_x_48:
[----:B--2---:R2:W3:Y:S02]  /*7ad0*/  SYNCS.PHASECHK.TRANS64.TRYWAIT P0, [R2+URZ+0xd0], R5 ;  /* 0x0000d005020075a7 */ /* 0x0044e400080011ff */
[----:B---3--:R-:W-:Y:S05]  /*7ae0*/  @!P0 NANOSLEEP.SYNCS 0x989680 ;  /* 0x009896800000895d */ /* 0x008fea0003900000 */
[----:B------:R-:W3:Y:S02]  /*7af0*/  @!P0 SYNCS.PHASECHK.TRANS64 P0, [R2+URZ+0xd0], R5 ;  /* 0x0000d005020085a7 */ /* 0x000ee400080010ff */
[----:B---3--:R-:W-:Y:S05]  /*7b00*/  @!P0 BRA `(.L_x_48) ;  /* 0xfffffffc00f08947 */ /* 0x008fea000383ffff */
[----:B------:R-:W-:Y:S05]  /*7b10*/  BRA `(.L_x_122) ;  /* 0xffffffb0000c7947 */ /* 0x000fea000383ffff */
.L_x_49:
[----:B------:R-:W-:-:S07]  /*7b20*/  MOV R2, UR4 ;  /* 0x0000000400027c02 */ /* 0x000fce0008000f00 */
.L_x_123:
[----:B--2---:R2:W3:Y:S02]  /*7b30*/  SYNCS.PHASECHK.TRANS64.TRYWAIT P0, [R2+URZ+0x80], R5 ;  /* 0x00008005020075a7 */ /* 0x0044e400080011ff */
[----:B---3--:R-:W-:Y:S05]  /*7b40*/  @!P0 NANOSLEEP.SYNCS 0x989680 ;  /* 0x009896800000895d */ /* 0x008fea0003900000 */
[----:B------:R-:W3:Y:S02]  /*7b50*/  @!P0 SYNCS.PHASECHK.TRANS64 P0, [R2+URZ+0x80], R5 ;  /* 0x00008005020085a7 */ /* 0x000ee400080010ff */
[----:B---3--:R-:W-:Y:S05]  /*7b60*/  @!P0 BRA `(.L_x_123) ;  /* 0xfffffffc00f08947 */ /* 0x008fea000383ffff */
[----:B------:R-:W-:Y:S05]  /*7b70*/  BRA `(.L_x_124) ;  /* 0xffffffb0001c7947 */ /* 0x000fea000383ffff */
.L_x_50:
[----:B--2---:R2:W3:Y:S02]  /*7b80*/  SYNCS.PHASECHK.TRANS64.TRYWAIT P1, [R2+URZ+0x70], R5 ;  /* 0x00007005020075a7 */ /* 0x0044e400080211ff */
[----:B---3--:R-:W-:Y:S05]  /*7b90*/  @!P1 NANOSLEEP.SYNCS 0x989680 ;  /* 0x009896800000995d */ /* 0x008fea0003900000 */
[----:B------:R-:W3:Y:S02]  /*7ba0*/  @!P1 SYNCS.PHASECHK.TRANS64 P1, [R2+URZ+0x70], R5 ;  /* 0x00007005020095a7 */ /* 0x000ee400080210ff */
[----:B---3--:R-:W-:Y:S05]  /*7bb0*/  @!P1 BRA `(.L_x_50) ;  /* 0xfffffffc00f09947 */ /* 0x008fea000383ffff */
[----:B------:R-:W-:Y:S05]  /*7bc0*/  BRA `(.L_x_125) ;  /* 0xffffffb0004c7947 */ /* 0x000fea000383ffff */
.L_x_53:
[----:B------:R-:W-:-:S07]  /*7bd0*/  MOV R0, UR4 ;  /* 0x0000000400007c02 */ /* 0x000fce0008000f00 */
.L_x_126:
[----:B--2---:R2:W3:Y:S02]  /*7be0*/  SYNCS.PHASECHK.TRANS64.TRYWAIT P0, [R0+URZ+0x80], R3 ;  /* 0x00008003000075a7 */ /* 0x0044e400080011ff */
[----:B---3--:R-:W-:Y:S05]  /*7bf0*/  @!P0 NANOSLEEP.SYNCS 0x989680 ;  /* 0x009896800000895d */ /* 0x008fea0003900000 */
[----:B------:R-:W3:Y:S02]  /*7c00*/  @!P0 SYNCS.PHASECHK.TRANS64 P0, [R0+URZ+0x80], R3 ;  /* 0x00008003000085a7 */ /* 0x000ee400080010ff */
[----:B---3--:R-:W-:Y:S05]  /*7c10*/  @!P0 BRA `(.L_x_126) ;  /* 0xfffffffc00f08947 */ /* 0x008fea000383ffff */
[----:B------:R-:W-:Y:S05]  /*7c20*/  BRA `(.L_x_52) ;  /* 0xffffffb000a07947 */ /* 0x000fea000383ffff */
.L_x_60:
[----:B-1----:R1:W2:Y:S02]  /*7c30*/  SYNCS.PHASECHK.TRANS64.TRYWAIT P1, [R0+URZ+0x70], R5 ;  /* 0x00007005000075a7 */ /* 0x0022a400080211ff */
[----:B--2---:R-:W-:Y:S05]  /*7c40*/  @!P1 NANOSLEEP.SYNCS 0x989680 ;  /* 0x009896800000995d */ /* 0x004fea0003900000 */
[----:B------:R-:W2:Y:S02]  /*7c50*/  @!P1 SYNCS.PHASECHK.TRANS64 P1, [R0+URZ+0x70], R5 ;  /* 0x00007005000095a7 */ /* 0x000ea400080210ff */
[----:B--2---:R-:W-:Y:S05]  /*7c60*/  @!P1 BRA `(.L_x_60) ;  /* 0xfffffffc00f09947 */ /* 0x004fea000383ffff */
[----:B------:R-:W-:Y:S05]  /*7c70*/  BRA `(.L_x_127) ;  /* 0xffffffb800007947 */ /* 0x000fea000383ffff */
.L_x_61:
[----:B------:R-:W-:-:S07]  /*7c80*/  MOV R3, UR19 ;  /* 0x0000001300037c02 */ /* 0x000fce0008000f00 */
.L_x_128:
[----:B-1----:R1:W2:Y:S02]  /*7c90*/  SYNCS.PHASECHK.TRANS64.TRYWAIT P0, [R3+URZ+0xb0], R0 ;  /* 0x0000b000030075a7 */ /* 0x0022a400080011ff */
[----:B--2---:R-:W-:Y:S05]  /*7ca0*/  @!P0 NANOSLEEP.SYNCS 0x989680 ;  /* 0x009896800000895d */ /* 0x004fea0003900000 */
[----:B------:R-:W2:Y:S02]  /*7cb0*/  @!P0 SYNCS.PHASECHK.TRANS64 P0, [R3+URZ+0xb0], R0 ;  /* 0x0000b000030085a7 */ /* 0x000ea400080010ff */
[----:B--2---:R-:W-:Y:S05]  /*7cc0*/  @!P0 BRA `(.L_x_128) ;  /* 0xfffffffc00f08947 */ /* 0x004fea000383ffff */
[----:B------:R-:W-:Y:S05]  /*7cd0*/  BRA `(.L_x_129) ;  /* 0xffffffb800347947 */ /* 0x000fea000383ffff */
.L_x_64:
[----:B------:R-:W-:Y:S07]  /*7ce0*/  MOV R0, UR6 ;  /* 0x0000000600007c02 */ /* 0x000fee0008000f00 */
.L_x_130:
[----:B-1----:R1:W2:Y:S02]  /*7cf0*/  SYNCS.PHASECHK.TRANS64.TRYWAIT P0, [R0+URZ], R3 ;  /* 0x00000003000075a7 */ /* 0x0022a400080011ff */
[----:B--2---:R-:W-:Y:S05]  /*7d00*/  @!P0 NANOSLEEP.SYNCS 0x989680 ;  /* 0x009896800000895d */ /* 0x004fea0003900000 */
[----:B------:R-:W2:Y:S02]  /*7d10*/  @!P0 SYNCS.PHASECHK.TRANS64 P0, [R0+URZ], R3 ;  /* 0x00000003000085a7 */ /* 0x000ea400080010ff */
[----:B--2---:R-:W-:Y:S05]  /*7d20*/  @!P0 BRA `(.L_x_130) ;  /* 0xfffffffc00f08947 */ /* 0x004fea000383ffff */
[----:B------:R-:W-:Y:S05]  /*7d30*/  BRA `(.L_x_63) ;  /* 0xffffffb8006c7947 */ /* 0x000fea000383ffff */
.L_x_67:
[----:B------:R-:W-:-:S07]  /*7d40*/  MOV R0, UR4 ;  /* 0x0000000400007c02 */ /* 0x000fce0008000f00 */
.L_x_131:
[----:B--2---:R2:W4:Y:S02]  /*7d50*/  SYNCS.PHASECHK.TRANS64.TRYWAIT P0, [R0+URZ], R3 ;  /* 0x00000003000075a7 */ /* 0x00452400080011ff */
[----:B----4-:R-:W-:Y:S05]  /*7d60*/  @!P0 NANOSLEEP.SYNCS 0x989680 ;  /* 0x009896800000895d */ /* 0x010fea0003900000 */
[----:B------:R-:W4:Y:S02]  /*7d70*/  @!P0 SYNCS.PHASECHK.TRANS64 P0, [R0+URZ], R3 ;  /* 0x00000003000085a7 */ /* 0x000f2400080010ff */
[----:B----4-:R-:W-:Y:S05]  /*7d80*/  @!P0 BRA `(.L_x_131) ;  /* 0xfffffffc00f08947 */ /* 0x010fea000383ffff */
[----:B------:R-:W-:Y:S05]  /*7d90*/  BRA `(.L_x_132) ;  /* 0xffffffbc000c7947 */ /* 0x000fea000383ffff */
.L_x_68:
[----:B------:R-:W-:-:S07]  /*7da0*/  MOV R0, UR5 ;  /* 0x0000000500007c02 */ /* 0x000fce0008000f00 */
.L_x_133:
[----:B-1----:R1:W2:Y:S02]  /*7db0*/  SYNCS.PHASECHK.TRANS64.TRYWAIT P0, [R0+URZ], R3 ;  /* 0x00000003000075a7 */ /* 0x0022a400080011ff */
[----:B--2---:R-:W-:Y:S05]  /*7dc0*/  @!P0 NANOSLEEP.SYNCS 0x989680 ;  /* 0x009896800000895d */ /* 0x004fea0003900000 */
[----:B------:R-:W2:Y:S02]  /*7dd0*/  @!P0 SYNCS.PHASECHK.TRANS64 P0, [R0+URZ], R3 ;  /* 0x00000003000085a7 */ /* 0x000ea400080010ff */
[----:B--2---:R-:W-:Y:S05]  /*7de0*/  @!P0 BRA `(.L_x_133) ;  /* 0xfffffffc00f08947 */ /* 0x004fea000383ffff */
[----:B------:R-:W-:Y:S05]  /*7df0*/  BRA `(.L_x_134) ;  /* 0xffffffbc00187947 */ /* 0x000fea000383ffff */
.L_x_69:
[----:B------:R-:W-:-:S07]  /*7e00*/  MOV R0, UR5 ;  /* 0x0000000500007c02 */ /* 0x000fce0008000f00 */
.L_x_135:
[----:B-1----:R1:W2:Y:S02]  /*7e10*/  SYNCS.PHASECHK.TRANS64.TRYWAIT P0, [R0+URZ], R3 ;  /* 0x00000003000075a7 */ /* 0x0022a400080011ff */
[----:B--2---:R-:W-:Y:S05]  /*7e20*/  @!P0 NANOSLEEP.SYNCS 0x989680 ;  /* 0x009896800000895d */ /* 0x004fea0003900000 */
[----:B------:R-:W2:Y:S02]  /*7e30*/  @!P0 SYNCS.PHASECHK.TRANS64 P0, [R0+URZ], R3 ;  /* 0x00000003000085a7 */ /* 0x000ea400080010ff */
[----:B--2---:R-:W-:Y:S05]  /*7e40*/  @!P0 BRA `(.L_x_135) ;  /* 0xfffffffc00f08947 */ /* 0x004fea000383ffff */
[----:B------:R-:W-:Y:S05]  /*7e50*/  BRA `(.L_x_136) ;  /* 0xffffffbc00247947 */ /* 0x000fea000383ffff */
.L_x_70:
[----:B------:R-:W-:-:S07]  /*7e60*/  MOV R0, UR4 ;  /* 0x0000000400007c02 */ /* 0x000fce0008000f00 */
.L_x_137:
[----:B-1----:R1:W2:Y:S02]  /*7e70*/  SYNCS.PHASECHK.TRANS64.TRYWAIT P0, [R0+URZ], R3 ;  /* 0x00000003000075a7 */ /* 0x0022a400080011ff */
[----:B--2---:R-:W-:Y:S05]  /*7e80*/  @!P0 NANOSLEEP.SYNCS 0x989680 ;  /* 0x009896800000895d */ /* 0x004fea0003900000 */
[----:B------:R-:W2:Y:S02]  /*7e90*/  @!P0 SYNCS.PHASECHK.TRANS64 P0, [R0+URZ], R3 ;  /* 0x00000003000085a7 */ /* 0x000ea400080010ff */
[----:B--2---:R-:W-:Y:S05]  /*7ea0*/  @!P0 BRA `(.L_x_137) ;  /* 0xfffffffc00f08947 */ /* 0x004fea000383ffff */
[----:B------:R-:W-:Y:S05]  /*7eb0*/  BRA `(.L_x_138) ;  /* 0xffffffbc00307947 */ /* 0x000fea000383ffff */
.L_x_75:
[----:B--2---:R2:W3:Y:S02]  /*7ec0*/  SYNCS.PHASECHK.TRANS64.TRYWAIT P0, [R12+URZ+0x70], R9 ;  /* 0x000070090c0075a7 */ /* 0x0044e400080011ff */
[----:B---3--:R-:W-:Y:S05]  /*7ed0*/  @!P0 NANOSLEEP.SYNCS 0x989680 ;  /* 0x009896800000895d */ /* 0x008fea0003900000 */
[----:B------:R-:W3:Y:S02]  /*7ee0*/  @!P0 SYNCS.PHASECHK.TRANS64 P0, [R12+URZ+0x70], R9 ;  /* 0x000070090c0085a7 */ /* 0x000ee400080010ff */
[----:B---3--:R-:W-:Y:S05]  /*7ef0*/  @!P0 BRA `(.L_x_75) ;  /* 0xfffffffc00f08947 */ /* 0x008fea000383ffff */
[----:B------:R-:W-:Y:S05]  /*7f00*/  BRA `(.L_x_139) ;  /* 0xffffffc000507947 */ /* 0x000fea000383ffff */
.L_x_78:
[----:B------:R-:W-:Y:S07]  /*7f10*/  MOV R0, UR21 ;  /* 0x0000001500007c02 */ /* 0x000fee0008000f00 */
.L_x_140:
[----:B--2---:R2:W3:Y:S02]  /*7f20*/  SYNCS.PHASECHK.TRANS64.TRYWAIT P2, [R0+URZ+0x68], R11 ;  /* 0x0000680b000075a7 */ /* 0x0044e400080411ff */
[----:B---3--:R-:W-:Y:S05]  /*7f30*/  @!P2 NANOSLEEP.SYNCS 0x989680 ;  /* 0x009896800000a95d */ /* 0x008fea0003900000 */
[----:B------:R-:W3:Y:S02]  /*7f40*/  @!P2 SYNCS.PHASECHK.TRANS64 P2, [R0+URZ+0x68], R11 ;  /* 0x0000680b0000a5a7 */ /* 0x000ee400080410ff */
[----:B---3--:R-:W-:Y:S05]  /*7f50*/  @!P2 BRA `(.L_x_140) ;  /* 0xfffffffc00f0a947 */ /* 0x008fea000383ffff */
[----:B------:R-:W-:Y:S05]  /*7f60*/  BRA `(.L_x_77) ;  /* 0xffffffc400b87947 */ /* 0x000fea000383ffff */
.L_x_81:
[----:B--2---:R-:W-:Y:S07]  /*7f70*/  MOV R0, UR21 ;  /* 0x0000001500007c02 */ /* 0x004fee0008000f00 */
.L_x_141:
[----:B--2---:R2:W3:Y:S02]  /*7f80*/  SYNCS.PHASECHK.TRANS64.TRYWAIT P0, [R0+URZ+0x50], R9 ;  /* 0x00005009000075a7 */ /* 0x0044e400080011ff */
[----:B---3--:R-:W-:Y:S05]  /*7f90*/  @!P0 NANOSLEEP.SYNCS 0x989680 ;  /* 0x009896800000895d */ /* 0x008fea0003900000 */
[----:B------:R-:W3:Y:S02]  /*7fa0*/  @!P0 SYNCS.PHASECHK.TRANS64 P0, [R0+URZ+0x50], R9 ;  /* 0x00005009000085a7 */ /* 0x000ee400080010ff */
[----:B---3--:R-:W-:Y:S05]  /*7fb0*/  @!P0 BRA `(.L_x_141) ;  /* 0xfffffffc00f08947 */ /* 0x008fea000383ffff */
[----:B------:R-:W-:Y:S05]  /*7fc0*/  BRA `(.L_x_142) ;  /* 0xffffffc800147947 */ /* 0x000fea000383ffff */
.L_x_82:
[----:B------:R-:W-:Y:S07]  /*7fd0*/  MOV R0, UR21 ;  /* 0x0000001500007c02 */ /* 0x000fee0008000f00 */
.L_x_143:
[----:B--2---:R2:W3:Y:S02]  /*7fe0*/  SYNCS.PHASECHK.TRANS64.TRYWAIT P0, [R0+URZ+0x58], R9 ;  /* 0x00005809000075a7 */ /* 0x0044e400080011ff */
[----:B---3--:R-:W-:Y:S05]  /*7ff0*/  @!P0 NANOSLEEP.SYNCS 0x989680 ;  /* 0x009896800000895d */ /* 0x008fea0003900000 */
[----:B------:R-:W3:Y:S02]  /*8000*/  @!P0 SYNCS.PHASECHK.TRANS64 P0, [R0+URZ+0x58], R9 ;  /* 0x00005809000085a7 */ /* 0x000ee400080010ff */
[----:B---3--:R-:W-:Y:S05]  /*8010*/  @!P0 BRA `(.L_x_143) ;  /* 0xfffffffc00f08947 */ /* 0x008fea000383ffff */
[----:B------:R-:W-:Y:S05]  /*8020*/  BRA `(.L_x_144) ;  /* 0xffffffc8004c7947 */ /* 0x000fea000383ffff */
.L_x_84:
[----:B------:R-:W-:-:S07]  /*8030*/  MOV R0, UR21 ;  /* 0x0000001500007c02 */ /* 0x000fce0008000f00 */
.L_x_145:
[----:B---3--:R3:W4:Y:S02]  /*8040*/  SYNCS.PHASECHK.TRANS64.TRYWAIT P0, [R0+URZ+0x50], R3 ;  /* 0x00005003000075a7 */ /* 0x00872400080011ff */
[----:B----4-:R-:W-:Y:S05]  /*8050*/  @!P0 NANOSLEEP.SYNCS 0x989680 ;  /* 0x009896800000895d */ /* 0x010fea0003900000 */
[----:B------:R-:W4:Y:S02]  /*8060*/  @!P0 SYNCS.PHASECHK.TRANS64 P0, [R0+URZ+0x50], R3 ;  /* 0x00005003000085a7 */ /* 0x000f2400080010ff */
[----:B----4-:R-:W-:Y:S05]  /*8070*/  @!P0 BRA `(.L_x_145) ;  /* 0xfffffffc00f08947 */ /* 0x010fea000383ffff */
[----:B------:R-:W-:Y:S05]  /*8080*/  BRA `(.L_x_146) ;  /* 0xffffffc800bc7947 */ /* 0x000fea000383ffff */
.L_x_86:
[----:B-1----:R1:W2:Y:S02]  /*8090*/  SYNCS.PHASECHK.TRANS64.TRYWAIT P0, [R3+URZ+0x70], R0 ;  /* 0x00007000030075a7 */ /* 0x0022a400080011ff */
[----:B--2---:R-:W-:Y:S05]  /*80a0*/  @!P0 NANOSLEEP.SYNCS 0x989680 ;  /* 0x009896800000895d */ /* 0x004fea0003900000 */
[----:B------:R-:W2:Y:S02]  /*80b0*/  @!P0 SYNCS.PHASECHK.TRANS64 P0, [R3+URZ+0x70], R0 ;  /* 0x00007000030085a7 */ /* 0x000ea400080010ff */
[----:B--2---:R-:W-:Y:S05]  /*80c0*/  @!P0 BRA `(.L_x_86) ;  /* 0xfffffffc00f08947 */ /* 0x004fea000383ffff */
[----:B------:R-:W-:Y:S05]  /*80d0*/  BRA `(.L_x_147) ;  /* 0xffffffcc00847947 */ /* 0x000fea000383ffff */
.L_x_97:
[----:B--2---:R2:W1:Y:S02]  /*80e0*/  SYNCS.PHASECHK.TRANS64.TRYWAIT P1, [R2+URZ+0x40], R5 ;  /* 0x00004005020075a7 */ /* 0x00446400080211ff */
[----:B-1----:R-:W-:Y:S05]  /*80f0*/  @!P1 NANOSLEEP.SYNCS 0x989680 ;  /* 0x009896800000995d */ /* 0x002fea0003900000 */
[----:B------:R-:W1:Y:S02]  /*8100*/  @!P1 SYNCS.PHASECHK.TRANS64 P1, [R2+URZ+0x40], R5 ;  /* 0x00004005020095a7 */ /* 0x000e6400080210ff */
[----:B-1----:R-:W-:Y:S05]  /*8110*/  @!P1 BRA `(.L_x_97) ;  /* 0xfffffffc00f09947 */ /* 0x002fea000383ffff */
[----:B------:R-:W-:Y:S05]  /*8120*/  BRA `(.L_x_96) ;  /* 0xffffffd800f87947 */ /* 0x000fea000383ffff */
.L_x_99:
[----:B--2---:R2:W4:Y:S02]  /*8130*/  SYNCS.PHASECHK.TRANS64.TRYWAIT P0, [R100+URZ+0x90], R3 ;  /* 0x00009003640075a7 */ /* 0x00452400080011ff */
[----:B----4-:R-:W-:Y:S05]  /*8140*/  @!P0 NANOSLEEP.SYNCS 0x989680 ;  /* 0x009896800000895d */ /* 0x010fea0003900000 */
[----:B------:R-:W4:Y:S02]  /*8150*/  @!P0 SYNCS.PHASECHK.TRANS64 P0, [R100+URZ+0x90], R3 ;  /* 0x00009003640085a7 */ /* 0x000f2400080010ff */
[----:B----4-:R-:W-:Y:S05]  /*8160*/  @!P0 BRA `(.L_x_99) ;  /* 0xfffffffc00f08947 */ /* 0x010fea000383ffff */
[----:B------:R-:W-:Y:S05]  /*8170*/  BRA `(.L_x_98) ;  /* 0xffffffdc00487947 */ /* 0x000fea000383ffff */
.L_x_107:
[----:B---3--:R3:W4:Y:S02]  /*8180*/  SYNCS.PHASECHK.TRANS64.TRYWAIT P0, [R109+URZ+0x40], R4 ;  /* 0x000040046d0075a7 */ /* 0x00872400080011ff */
[----:B----4-:R-:W-:Y:S05]  /*8190*/  @!P0 NANOSLEEP.SYNCS 0x989680 ;  /* 0x009896800000895d */ /* 0x010fea0003900000 */
[----:B------:R-:W4:Y:S02]  /*81a0*/  @!P0 SYNCS.PHASECHK.TRANS64 P0, [R109+URZ+0x40], R4 ;  /* 0x000040046d0085a7 */ /* 0x000f2400080010ff */
[----:B----4-:R-:W-:Y:S05]  /*81b0*/  @!P0 BRA `(.L_x_107) ;  /* 0xfffffffc00f08947 */ /* 0x010fea000383ffff */
[----:B------:R-:W-:Y:S05]  /*81c0*/  BRA `(.L_x_106) ;  /* 0xffffffe8003c7947 */ /* 0x000fea000383ffff */
        .weak           $__internal_0_$__cuda_sm10x_tcgen05_guardrail_trap_col_being_dealloced_not_returned_by_alloc
        .type           $__internal_0_$__cuda_sm10x_tcgen05_guardrail_trap_col_being_dealloced_not_returned_by_alloc,@function
        .size           $__internal_0_$__cuda_sm10x_tcgen05_guardrail_trap_col_being_dealloced_not_returned_by_alloc,($__internal_1_$__cuda_sm10x_tcgen05_guardrail_trap_phase_invalid_during_alloc - $__internal_0_$__cuda_sm10x_tcgen05_guardrail_trap_col_being_dealloced_not_returned_by_alloc)
$__internal_0_$__cuda_sm10x_tcgen05_guardrail_trap_col_being_dealloced_not_returned_by_alloc:
[----:B------:R-:W-:Y:S05]  /*81d0*/  BPT.TRAP 0x1 ;  /* 0x000000040000795c */ /* 0x000fea0000300000 */
[----:B------:R-:W-:-:S04]  /*81e0*/  HFMA2 R3, -RZ, RZ, 0, 0 ;  /* 0x00000000ff037431 */ /* 0x000fc800000001ff */
[----:B------:R-:W-:Y:S05]  /*81f0*/  RET.REL.NODEC R2 `(_ZN7cutlass13device_kernelINS_4gemm6kernel13GemmUniversalIN4cute5tupleIJiiiiEEENS1_10collective13CollectiveMmaINS1_35MainloopSm100TmaUmmaWarpSpecializedILi4ELi2ELi4ENS5_IJNS4_1CILi2EEESB_NSA_ILi1EEEEEEEENS5_IJNSA_ILi64EEENSA_ILi128EEENSA_ILi32EEEEEENS_12float_e4m3_tENS5_IJlSC_lEEESJ_SK_NS4_8TiledMMAINS4_8MMA_AtomIJNS4_10MMA_TraitsINS4_19SM100_MMA_F8F6F4_SSEJSJ_SJ_fSF_SG_NS4_17integral_constantINS4_4UMMA5MajorELSR_0EEESS_NSP_INSQ_7ScaleInELST_0EEESU_EEEEEENS4_6LayoutINS5_IJSC_SC_SC_EEENS5_IJNSA_ILi0EEESZ_SZ_EEEEENS5_IJNS4_10UnderscoreES12_S12_EEEEENS4_23SM90_TMA_LOAD_MULTICASTENS4_14ComposedLayoutINS4_7SwizzleILi1ELi4ELi3EEENS4_18smem_ptr_flag_bitsILi8EEENSX_INS5_IJNSA_ILi8EEESH_EEENS5_IJSH_SC_EEEEEEEvNS4_8identityES15_S1F_vS1G_EENS_8epilogue10collective18CollectiveEpilogueINS1I_23Sm100TmaWarpSpecializedILi2ELi2ELi32ELb0ELb0EEEJSI_NS5_IJNSX_ISF_SC_EES1N_EEESJ_SK_SJ_SK_NS1I_6fusion15FusionCallbacksIS1M_NS1P_17LinearCombinationISJ_fSJ_fLNS_15FloatRoundStyleE2EEESI_S1O_JEEENS4_5SM1004TMEM4LOAD26SM100_TMEM_LOAD_16dp32b32xENS4_13SM90_TMA_LOADENS16_INS17_ILi2ELi4ELi3EEES1A_NSX_INS5_IJS1B_SF_EEENS5_IJSF_SC_EEEEEEENS4_39AutoVectorizingCopyWithAssumedAlignmentILi128EEENS4_14SM90_TMA_STOREES24_S26_S26_EEEvvEEEEvNT_6ParamsE) ;  /* 0xffffff7c02807950 */ /* 0x000fea0003c3ffff */
        .weak           $__internal_1_$__cuda_sm10x_tcgen05_guardrail_trap_phase_invalid_during_alloc
        .type           $__internal_1_$__cuda_sm10x_tcgen05_guardrail_trap_phase_invalid_during_alloc,@function
        .size           $__internal_1_$__cuda_sm10x_tcgen05_guardrail_trap_phase_invalid_during_alloc,($__internal_2_$__cuda_sm10x_tcgen05_guardrail_trap_unallocated_columns_being_dealloced - $__internal_1_$__cuda_sm10x_tcgen05_guardrail_trap_phase_invalid_during_alloc)
$__internal_1_$__cuda_sm10x_tcgen05_guardrail_trap_phase_invalid_during_alloc:
[----:B------:R-:W-:Y:S05]  /*8200*/  BPT.TRAP 0x1 ;  /* 0x000000040000795c */ /* 0x000fea0000300000 */
[----:B------:R-:W-:-:S04]  /*8210*/  MOV R5, 0x0 ;  /* 0x0000000000057802 */ /* 0x000fc80000000f00 */
[----:B------:R-:W-:Y:S05]  /*8220*/  RET.REL.NODEC R4 `(_ZN7cutlass13device_kernelINS_4gemm6kernel13GemmUniversalIN4cute5tupleIJiiiiEEENS1_10collective13CollectiveMmaINS1_35MainloopSm100TmaUmmaWarpSpecializedILi4ELi2ELi4ENS5_IJNS4_1CILi2EEESB_NSA_ILi1EEEEEEEENS5_IJNSA_ILi64EEENSA_ILi128EEENSA_ILi32EEEEEENS_12float_e4m3_tENS5_IJlSC_lEEESJ_SK_NS4_8TiledMMAINS4_8MMA_AtomIJNS4_10MMA_TraitsINS4_19SM100_MMA_F8F6F4_SSEJSJ_SJ_fSF_SG_NS4_17integral_constantINS4_4UMMA5MajorELSR_0EEESS_NSP_INSQ_7ScaleInELST_0EEESU_EEEEEENS4_6LayoutINS5_IJSC_SC_SC_EEENS5_IJNSA_ILi0EEESZ_SZ_EEEEENS5_IJNS4_10UnderscoreES12_S12_EEEEENS4_23SM90_TMA_LOAD_MULTICASTENS4_14ComposedLayoutINS4_7SwizzleILi1ELi4ELi3EEENS4_18smem_ptr_flag_bitsILi8EEENSX_INS5_IJNSA_ILi8EEESH_EEENS5_IJSH_SC_EEEEEEEvNS4_8identityES15_S1F_vS1G_EENS_8epilogue10collective18CollectiveEpilogueINS1I_23Sm100TmaWarpSpecializedILi2ELi2ELi32ELb0ELb0EEEJSI_NS5_IJNSX_ISF_SC_EES1N_EEESJ_SK_SJ_SK_NS1I_6fusion15FusionCallbacksIS1M_NS1P_17LinearCombinationISJ_fSJ_fLNS_15FloatRoundStyleE2EEESI_S1O_JEEENS4_5SM1004TMEM4LOAD26SM100_TMEM_LOAD_16dp32b32xENS4_13SM90_TMA_LOADENS16_INS17_ILi2ELi4ELi3EEES1A_NSX_INS5_IJS1B_SF_EEENS5_IJSF_SC_EEEEEEENS4_39AutoVectorizingCopyWithAssumedAlignmentILi128EEENS4_14SM90_TMA_STOREES24_S26_S26_EEEvvEEEEvNT_6ParamsE) ;  /* 0xffffff7c04747950 */ /* 0x000fea0003c3ffff */
        .weak           $__internal_2_$__cuda_sm10x_tcgen05_guardrail_trap_unallocated_columns_being_dealloced
        .type           $__internal_2_$__cuda_sm10x_tcgen05_guardrail_trap_unallocated_columns_being_dealloced,@function
        .size           $__internal_2_$__cuda_sm10x_tcgen05_guardrail_trap_unallocated_columns_being_dealloced,(.L_x_149 - $__internal_2_$__cuda_sm10x_tcgen05_guardrail_trap_unallocated_columns_being_dealloced)
$__internal_2_$__cuda_sm10x_tcgen05_guardrail_trap_unallocated_columns_being_dealloced:
[----:B------:R-:W-:Y:S05]  /*8230*/  BPT.TRAP 0x1 ;  /* 0x000000040000795c */ /* 0x000fea0000300000 */
[----:B------:R-:W-:-:S04]  /*8240*/  HFMA2 R3, -RZ, RZ, 0, 0 ;  /* 0x00000000ff037431 */ /* 0x000fc800000001ff */
[----:B------:R-:W-:Y:S05]  /*8250*/  RET.REL.NODEC R2 `(_ZN7cutlass13device_kernelINS_4gemm6kernel13GemmUniversalIN4cute5tupleIJiiiiEEENS1_10collective13CollectiveMmaINS1_35MainloopSm100TmaUmmaWarpSpecializedILi4ELi2ELi4ENS5_IJNS4_1CILi2EEESB_NSA_ILi1EEEEEEEENS5_IJNSA_ILi64EEENSA_ILi128EEENSA_ILi32EEEEEENS_12float_e4m3_tENS5_IJlSC_lEEESJ_SK_NS4_8TiledMMAINS4_8MMA_AtomIJNS4_10MMA_TraitsINS4_19SM100_MMA_F8F6F4_SSEJSJ_SJ_fSF_SG_NS4_17integral_constantINS4_4UMMA5MajorELSR_0EEESS_NSP_INSQ_7ScaleInELST_0EEESU_EEEEEENS4_6LayoutINS5_IJSC_SC_SC_EEENS5_IJNSA_ILi0EEESZ_SZ_EEEEENS5_IJNS4_10UnderscoreES12_S12_EEEEENS4_23SM90_TMA_LOAD_MULTICASTENS4_14ComposedLayoutINS4_7SwizzleILi1ELi4ELi3EEENS4_18smem_ptr_flag_bitsILi8EEENSX_INS5_IJNSA_ILi8EEESH_EEENS5_IJSH_SC_EEEEEEEvNS4_8identityES15_S1F_vS1G_EENS_8epilogue10collective18CollectiveEpilogueINS1I_23Sm100TmaWarpSpecializedILi2ELi2ELi32ELb0ELb0EEEJSI_NS5_IJNSX_ISF_SC_EES1N_EEESJ_SK_SJ_SK_NS1I_6fusion15FusionCallbacksIS1M_NS1P_17LinearCombinationISJ_fSJ_fLNS_15FloatRoundStyleE2EEESI_S1O_JEEENS4_5SM1004TMEM4LOAD26SM100_TMEM_LOAD_16dp32b32xENS4_13SM90_TMA_LOADENS16_INS17_ILi2ELi4ELi3EEES1A_NSX_INS5_IJS1B_SF_EEENS5_IJSF_SC_EEEEEEENS4_39AutoVectorizingCopyWithAssumedAlignmentILi128EEENS4_14SM90_TMA_STOREES24_S26_S26_EEEvvEEEEvNT_6ParamsE) ;  /* 0xffffff7c02687950 */ /* 0x000fea0003c3ffff */
.L_x_148:
[----:B------:R-:W-:-:S00]  /*8260*/  BRA `(.L_x_148) ;  /* 0xfffffffc00fc7947 */ /* 0x000fc0000383ffff */
[----:B------:R-:W-:-:S00]  /*8270*/  NOP ;  /* 0x0000000000007918 */ /* 0x000fc00000000000 */
        /* <DEDUP_REMOVED lines=8> */
.L_x_149:


//--------------------- .nv.global.init           --------------------------
	.section	.nv.global.init,"aw",@progbits
.nv.global.init:
	.type		$str$27,@object
	.size		$str$27,($str$28 - $str$27)
$str$27:
        /*0000*/ 	.byte	0x28, 0x61, 0x64, 0x64, 0x72, 0x65, 0x73, 0x73, 0x20, 0x26, 0x20, 0x6d, 0x61, 0x73, 0x6b, 0x29
        /*0010*/ 	.byte	0x20, 0x3d, 0x3d, 0x20, 0x30, 0x00
	.type		$str$28,@object
	.size		$str$28,($str$26 - $str$28)
$str$28:
        /*0016*/ 	.byte	0x2f, 0x74, 0x6d, 0x70, 0x2f, 0x63, 0x75, 0x74, 0x6c, 0x61, 0x73, 0x73, 0x5f, 0x73, 0x77, 0x65
        /*0026*/ 	.byte	0x65, 0x70, 0x5f, 0x73, 0x72, 0x63, 0x2f, 0x69, 0x6e, 0x63, 0x6c, 0x75, 0x64, 0x65, 0x2f, 0x63
        /*0036*/ 	.byte	0x75, 0x74, 0x65, 0x2f, 0x70, 0x6f, 0x69, 0x6e, 0x74, 0x65, 0x72, 0x5f, 0x66, 0x6c, 0x61, 0x67
        /*0046*/ 	.byte	0x67, 0x65, 0x64, 0x2e, 0x68, 0x70, 0x70, 0x00
	.type		$str$26,@object
	.size		$str$26,($str$25 - $str$26)
$str$26:
        /*004e*/ 	.byte	0x2f, 0x74, 0x6d, 0x70, 0x2f, 0x63, 0x75, 0x74, 0x6c, 0x61, 0x73, 0x73, 0x5f, 0x73, 0x77, 0x65
        /*005e*/ 	.byte	0x65, 0x70, 0x5f, 0x73, 0x72, 0x63, 0x2f, 0x69, 0x6e, 0x63, 0x6c, 0x75, 0x64, 0x65, 0x2f, 0x63
        /*006e*/ 	.byte	0x75, 0x74, 0x65, 0x2f, 0x61, 0x74, 0x6f, 0x6d, 0x2f, 0x63, 0x6f, 0x70, 0x79, 0x5f, 0x74, 0x72
        /*007e*/ 	.byte	0x61, 0x69, 0x74, 0x73, 0x5f, 0x73, 0x6d, 0x31, 0x30, 0x30, 0x2e, 0x68, 0x70, 0x70, 0x00
	.type		$str$25,@object
	.size		$str$25,(__unnamed_1 - $str$25)
$str$25:
        /*008d*/ 	.byte	0x28, 0x28, 0x75, 0x69, 0x6e, 0x74, 0x33, 0x32, 0x5f, 0x74, 0x28, 0x74, 0x68, 0x72, 0x65, 0x61
        /*009d*/ 	.byte	0x64, 0x49, 0x64, 0x78, 0x2e, 0x78, 0x29, 0x20, 0x2f, 0x20, 0x33, 0x32, 0x29, 0x20, 0x25, 0x20
        /*00ad*/ 	.byte	0x34, 0x29, 0x20, 0x3d, 0x3d, 0x20, 0x28, 0x28, 0x28, 0x74, 0x6d, 0x65, 0x6d, 0x5f, 0x61, 0x64
        /*00bd*/ 	.byte	0x64, 0x72, 0x20, 0x3e, 0x3e, 0x20, 0x31, 0x36, 0x29, 0x20, 0x2f, 0x20, 0x33, 0x32, 0x29, 0x20
        /*00cd*/ 	.byte	0x25, 0x20, 0x34, 0x29, 0x00
	.type		__unnamed_1,@object
	.size		__unnamed_1,(__unnamed_2 - __unnamed_1)
__unnamed_1:
        /*00d2*/ 	.byte	0x61, 0x75, 0x74, 0x6f, 0x20, 0x63, 0x75, 0x74, 0x65, 0x3a, 0x3a, 0x61, 0x73, 0x5f, 0x70, 0x6f
        /* <DEDUP_REMOVED lines=24> */
        /*0262*/ 	.byte	0x3c, 0x34, 0x30, 0x39, 0x36, 0x3e, 0x3e, 0x3e, 0x3e, 0x5d, 0x00
	.type		__unnamed_2,@object
	.size		__unnamed_2,(.L_2 - __unnamed_2)
__unnamed_2:
        /* <DEDUP_REMOVED lines=40> */
        /*04ed*/ 	.byte	0x74, 0x65, 0x3a, 0x3a, 0x43, 0x3c, 0x30, 0x3e, 0x3e, 0x3e, 0x3e, 0x5d, 0x00
.L_2:


//--------------------- .nv.shared._ZN7cutlass13device_kernelINS_4gemm6kernel13GemmUniversalIN4cute5tupleIJiiiiEEENS1_10collective13CollectiveMmaINS1_35MainloopSm100TmaUmmaWarpSpecializedILi4ELi2ELi4ENS5_IJNS4_1CILi2EEESB_NSA_ILi1EEEEEEEENS5_IJNSA_ILi64EEENSA_ILi128EEENSA_ILi32EEEEEENS_12float_e4m3_tENS5_IJlSC_lEEESJ_SK_NS4_8TiledMMAINS4_8MMA_AtomIJNS4_10MMA_TraitsINS4_19SM100_MMA_F8F6F4_SSEJSJ_SJ_fSF_SG_NS4_17integral_constantINS4_4UMMA5MajorELSR_0EEESS_NSP_INSQ_7ScaleInELST_0EEESU_EEEEEENS4_6LayoutINS5_IJSC_SC_SC_EEENS5_IJNSA_ILi0EEESZ_SZ_EEEEENS5_IJNS4_10UnderscoreES12_S12_EEEEENS4_23SM90_TMA_LOAD_MULTICASTENS4_14ComposedLayoutINS4_7SwizzleILi1ELi4ELi3EEENS4_18smem_ptr_flag_bitsILi8EEENSX_INS5_IJNSA_ILi8EEESH_EEENS5_IJSH_SC_EEEEEEEvNS4_8identityES15_S1F_vS1G_EENS_8epilogue10collective18CollectiveEpilogueINS1I_23Sm100TmaWarpSpecializedILi2ELi2ELi32ELb0ELb0EEEJSI_NS5_IJNSX_ISF_SC_EES1N_EEESJ_SK_SJ_SK_NS1I_6fusion15FusionCallbacksIS1M_NS1P_17LinearCombinationISJ_fSJ_fLNS_15FloatRoundStyleE2EEESI_S1O_JEEENS4_5SM1004TMEM4LOAD26SM100_TMEM_LOAD_16dp32b32xENS4_13SM90_TMA_LOADENS16_INS17_ILi2ELi4ELi3EEES1A_NSX_INS5_IJS1B_SF_EEENS5_IJSF_SC_EEEEEEENS4_39AutoVectorizingCopyWithAssumedAlignmentILi128EEENS4_14SM90_TMA_STOREES24_S26_S26_EEEvvEEEEvNT_6ParamsE --------------------------
	.section	.nv.shared._ZN7cutlass13device_kernelINS_4gemm6kernel13GemmUniversalIN4cute5tupleIJiiiiEEENS1_10collective13CollectiveMmaINS1_35MainloopSm100TmaUmmaWarpSpecializedILi4ELi2ELi4ENS5_IJNS4_1CILi2EEESB_NSA_ILi1EEEEEEEENS5_IJNSA_ILi64EEENSA_ILi128EEENSA_ILi32EEEEEENS_12float_e4m3_tENS5_IJlSC_lEEESJ_SK_NS4_8TiledMMAINS4_8MMA_AtomIJNS4_10MMA_TraitsINS4_19SM100_MMA_F8F6F4_SSEJSJ_SJ_fSF_SG_NS4_17integral_constantINS4_4UMMA5MajorELSR_0EEESS_NSP_INSQ_7ScaleInELST_0EEESU_EEEEEENS4_6LayoutINS5_IJSC_SC_SC_EEENS5_IJNSA_ILi0EEESZ_SZ_EEEEENS5_IJNS4_10UnderscoreES12_S12_EEEEENS4_23SM90_TMA_LOAD_MULTICASTENS4_14ComposedLayoutINS4_7SwizzleILi1ELi4ELi3EEENS4_18smem_ptr_flag_bitsILi8EEENSX_INS5_IJNSA_ILi8EEESH_EEENS5_IJSH_SC_EEEEEEEvNS4_8identityES15_S1F_vS1G_EENS_8epilogue10collective18CollectiveEpilogueINS1I_23Sm100TmaWarpSpecializedILi2ELi2ELi32ELb0ELb0EEEJSI_NS5_IJNSX_ISF_SC_EES1N_EEESJ_SK_SJ_SK_NS1I_6fusion15FusionCallbacksIS1M_NS1P_17LinearCombinationISJ_fSJ_fLNS_15FloatRoundStyleE2EEESI_S1O_JEEENS4_5SM1004TMEM4LOAD26SM100_TMEM_LOAD_16dp32b32xENS4_13SM90_TMA_LOADENS16_INS17_ILi2ELi4ELi3EEES1A_NSX_INS5_IJS1B_SF_EEENS5_IJSF_SC_EEEEEEENS4_39AutoVectorizingCopyWithAssumedAlignmentILi128EEENS4_14SM90_TMA_STOREES24_S26_S26_EEEvvEEEEvNT_6ParamsE,"aw",@nobits
	.sectionflags	@""
	.align	16
	.zero		1024


//--------------------- .nv.shared.reserved.0     --------------------------
	.section	.nv.shared.reserved.0,"aw",@nobits
	.weak		__nv_reservedSMEM_offset_0_alias
	.size		__nv_reservedSMEM_offset_0_alias, 0, 64
	.other		__nv_reservedSMEM_offset_0_alias,@"STO_CUDA_RESERVED_SHARED STV_DEFAULT"
__nv_reservedSMEM_offset_0_alias:
	.zero		0
.nv.shared.reserved.0:
	.zero		64
	.weak		__nv_reservedSMEM_tcgen05_partition
	.type		__nv_reservedSMEM_tcgen05_partition,@object
	.size		__nv_reservedSMEM_tcgen05_partition,(.L_0 - __nv_reservedSMEM_tcgen05_partition)
__nv_reservedSMEM_tcgen05_partition:
	.zero		32
.L_0:


//--------------------- .nv.global                --------------------------
	.section	.nv.global,"aw",@nobits
.nv.global:
	.type		_ZN39_INTERNAL_4c9dd9dc_4_k_cu_5065251e_87264cute1_E,@object
	.size		_ZN39_INTERNAL_4c9dd9dc_4_k_cu_5065251e_87264cute1_E,(_ZN39_INTERNAL_4c9dd9dc_4_k_cu_5065251e_87264cuda3std3__45__cpo6cbeginE - _ZN39_INTERNAL_4c9dd9dc_4_k_cu_5065251e_87264cute1_E)
_ZN39_INTERNAL_4c9dd9dc_4_k_cu_5065251e_87264cute1_E:
	.zero		1
	.type		_ZN39_INTERNAL_4c9dd9dc_4_k_cu_5065251e_87264cuda3std3__45__cpo6cbeginE,@object
	.size		_ZN39_INTERNAL_4c9dd9dc_4_k_cu_5065251e_87264cuda3std3__45__cpo6cbeginE,(_ZN39_INTERNAL_4c9dd9dc_4_k_cu_5065251e_87264cuda3std3__48in_placeE - _ZN39_INTERNAL_4c9dd9dc_4_k_cu_5065251e_87264cuda3std3__45__cpo6cbeginE)
_ZN39_INTERNAL_4c9dd9dc_4_k_cu_5065251e_87264cuda3std3__45__cpo6cbeginE:
	.zero		1
	.type		_ZN39_INTERNAL_4c9dd9dc_4_k_cu_5065251e_87264cuda3std3__48in_placeE,@object
	.size		_ZN39_INTERNAL_4c9dd9dc_4_k_cu_5065251e_87264cuda3std3__48in_placeE,(_ZN39_INTERNAL_4c9dd9dc_4_k_cu_5065251e_87264cuda3std6ranges3__45__cpo9iter_moveE - _ZN39_INTERNAL_4c9dd9dc_4_k_cu_5065251e_87264cuda3std3__48in_placeE)
_ZN39_INTERNAL_4c9dd9dc_4_k_cu_5065251e_87264cuda3std3__48in_placeE:
	.zero		1
	.type		_ZN39_INTERNAL_4c9dd9dc_4_k_cu_5065251e_87264cuda3std6ranges3__45__cpo9iter_moveE,@object
	.size		_ZN39_INTERNAL_4c9dd9dc_4_k_cu_5065251e_87264cuda3std6ranges3__45__cpo9iter_moveE,(_ZN39_INTERNAL_4c9dd9dc_4_k_cu_5065251e_87264cuda3std3__45__cpo5beginE - _ZN39_INTERNAL_4c9dd9dc_4_k_cu_5065251e_87264cuda3std6ranges3__45__cpo9iter_moveE)
_ZN39_INTERNAL_4c9dd9dc_4_k_cu_5065251e_87264cuda3std6ranges3__45__cpo9iter_moveE:
	.zero		1
	.type		_ZN39_INTERNAL_4c9dd9dc_4_k_cu_5065251e_87264cuda3std3__45__cpo5beginE,@object
	.size		_ZN39_INTERNAL_4c9dd9dc_4_k_cu_5065251e_87264cuda3std3__45__cpo5beginE,(_ZN39_INTERNAL_4c9dd9dc_4_k_cu_5065251e_87264cuda3std3__441_GLOBAL__N__4c9dd9dc_4_k_cu_5065251e_87266ignoreE - _ZN39_INTERNAL_4c9dd9dc_4_k_cu_5065251e_87264cuda3std3__45__cpo5beginE)
_ZN39_INTERNAL_4c9dd9dc_4_k_cu_5065251e_87264cuda3std3__45__cpo5beginE:
	.zero		1
	.type		_ZN39_INTERNAL_4c9dd9dc_4_k_cu_5065251e_87264cuda3std3__441_GLOBAL__N__4c9dd9dc_4_k_cu_5065251e_87266ignoreE,@object
	.size		_ZN39_INTERNAL_4c9dd9dc_4_k_cu_5065251e_87264cuda3std3__441_GLOBAL__N__4c9dd9dc_4_k_cu_5065251e_87266ignoreE,(_ZN39_INTERNAL_4c9dd9dc_4_k_cu_5065251e_87264cute7productE - _ZN39_INTERNAL_4c9dd9dc_4_k_cu_5065251e_87264cuda3std3__441_GLOBAL__N__4c9dd9dc_4_k_cu_5065251e_87266ignoreE)
_ZN39_INTERNAL_4c9dd9dc_4_k_cu_5065251e_87264cuda3std3__441_GLOBAL__N__4c9dd9dc_4_k_cu_5065251e_87266ignoreE:
	.zero		1
	.type		_ZN39_INTERNAL_4c9dd9dc_4_k_cu_5065251e_87264cute7productE,@object
	.size		_ZN39_INTERNAL_4c9dd9dc_4_k_cu_5065251e_87264cute7productE,(_ZN39_INTERNAL_4c9dd9dc_4_k_cu_5065251e_87264cuda3std3__45__cpo3endE - _ZN39_INTERNAL_4c9dd9dc_4_k_cu_5065251e_87264cute7productE)
_ZN39_INTERNAL_4c9dd9dc_4_k_cu_5065251e_87264cute7productE:
	.zero		1
	.type		_ZN39_INTERNAL_4c9dd9dc_4_k_cu_5065251e_87264cuda3std3__45__cpo3endE,@object
	.size		_ZN39_INTERNAL_4c9dd9dc_4_k_cu_5065251e_87264cuda3std3__45__cpo3endE,(_ZN39_INTERNAL_4c9dd9dc_4_k_cu_5065251e_87264cuda3std3__419piecewise_constructE - _ZN39_INTERNAL_4c9dd9dc_4_k_cu_5065251e_87264cuda3std3__45__cpo3endE)
_ZN39_INTERNAL_4c9dd9dc_4_k_cu_5065251e_87264cuda3std3__45__cpo3endE:
	.zero		1
	.type		_ZN39_INTERNAL_4c9dd9dc_4_k_cu_5065251e_87264cuda3std3__419piecewise_constructE,@object
	.size		_ZN39_INTERNAL_4c9dd9dc_4_k_cu_5065251e_87264cuda3std3__419piecewise_constructE,(_ZN39_INTERNAL_4c9dd9dc_4_k_cu_5065251e_87264cuda3std3__45__cpo4cendE - _ZN39_INTERNAL_4c9dd9dc_4_k_cu_5065251e_87264cuda3std3__419piecewise_constructE)
_ZN39_INTERNAL_4c9dd9dc_4_k_cu_5065251e_87264cuda3std3__419piecewise_constructE:
	.zero		1
	.type		_ZN39_INTERNAL_4c9dd9dc_4_k_cu_5065251e_87264cuda3std3__45__cpo4cendE,@object
	.size		_ZN39_INTERNAL_4c9dd9dc_4_k_cu_5065251e_87264cuda3std3__45__cpo4cendE,(_ZN39_INTERNAL_4c9dd9dc_4_k_cu_5065251e_87264cuda3std6ranges3__45__cpo4swapE - _ZN39_INTERNAL_4c9dd9dc_4_k_cu_5065251e_87264cuda3std3__45__cpo4cendE)
_ZN39_INTERNAL_4c9dd9dc_4_k_cu_5065251e_87264cuda3std3__45__cpo4cendE:
	.zero		1
	.type		_ZN39_INTERNAL_4c9dd9dc_4_k_cu_5065251e_87264cuda3std6ranges3__45__cpo4swapE,@object
	.size		_ZN39_INTERNAL_4c9dd9dc_4_k_cu_5065251e_87264cuda3std6ranges3__45__cpo4swapE,(.L_10 - _ZN39_INTERNAL_4c9dd9dc_4_k_cu_5065251e_87264cuda3std6ranges3__45__cpo4swapE)
_ZN39_INTERNAL_4c9dd9dc_4_k_cu_5065251e_87264cuda3std6ranges3__45__cpo4swapE:
	.zero		1
.L_10:


//--------------------- .nv.constant0._ZN7cutlass13device_kernelINS_4gemm6kernel13GemmUniversalIN4cute5tupleIJiiiiEEENS1_10collective13CollectiveMmaINS1_35MainloopSm100TmaUmmaWarpSpecializedILi4ELi2ELi4ENS5_IJNS4_1CILi2EEESB_NSA_ILi1EEEEEEEENS5_IJNSA_ILi64EEENSA_ILi128EEENSA_ILi32EEEEEENS_12float_e4m3_tENS5_IJlSC_lEEESJ_SK_NS4_8TiledMMAINS4_8MMA_AtomIJNS4_10MMA_TraitsINS4_19SM100_MMA_F8F6F4_SSEJSJ_SJ_fSF_SG_NS4_17integral_constantINS4_4UMMA5MajorELSR_0EEESS_NSP_INSQ_7ScaleInELST_0EEESU_EEEEEENS4_6LayoutINS5_IJSC_SC_SC_EEENS5_IJNSA_ILi0EEESZ_SZ_EEEEENS5_IJNS4_10UnderscoreES12_S12_EEEEENS4_23SM90_TMA_LOAD_MULTICASTENS4_14ComposedLayoutINS4_7SwizzleILi1ELi4ELi3EEENS4_18smem_ptr_flag_bitsILi8EEENSX_INS5_IJNSA_ILi8EEESH_EEENS5_IJSH_SC_EEEEEEEvNS4_8identityES15_S1F_vS1G_EENS_8epilogue10collective18CollectiveEpilogueINS1I_23Sm100TmaWarpSpecializedILi2ELi2ELi32ELb0ELb0EEEJSI_NS5_IJNSX_ISF_SC_EES1N_EEESJ_SK_SJ_SK_NS1I_6fusion15FusionCallbacksIS1M_NS1P_17LinearCombinationISJ_fSJ_fLNS_15FloatRoundStyleE2EEESI_S1O_JEEENS4_5SM1004TMEM4LOAD26SM100_TMEM_LOAD_16dp32b32xENS4_13SM90_TMA_LOADENS16_INS17_ILi2ELi4ELi3EEES1A_NSX_INS5_IJS1B_SF_EEENS5_IJSF_SC_EEEEEEENS4_39AutoVectorizingCopyWithAssumedAlignmentILi128EEENS4_14SM90_TMA_STOREES24_S26_S26_EEEvvEEEEvNT_6ParamsE --------------------------
	.section	.nv.constant0._ZN7cutlass13device_kernelINS_4gemm6kernel13GemmUniversalIN4cute5tupleIJiiiiEEENS1_10collective13CollectiveMmaINS1_35MainloopSm100TmaUmmaWarpSpecializedILi4ELi2ELi4ENS5_IJNS4_1CILi2EEESB_NSA_ILi1EEEEEEEENS5_IJNSA_ILi64EEENSA_ILi128EEENSA_ILi32EEEEEENS_12float_e4m3_tENS5_IJlSC_lEEESJ_SK_NS4_8TiledMMAINS4_8MMA_AtomIJNS4_10MMA_TraitsINS4_19SM100_MMA_F8F6F4_SSEJSJ_SJ_fSF_SG_NS4_17integral_constantINS4_4UMMA5MajorELSR_0EEESS_NSP_INSQ_7ScaleInELST_0EEESU_EEEEEENS4_6LayoutINS5_IJSC_SC_SC_EEENS5_IJNSA_ILi0EEESZ_SZ_EEEEENS5_IJNS4_10UnderscoreES12_S12_EEEEENS4_23SM90_TMA_LOAD_MULTICASTENS4_14ComposedLayoutINS4_7SwizzleILi1ELi4ELi3EEENS4_18smem_ptr_flag_bitsILi8EEENSX_INS5_IJNSA_ILi8EEESH_EEENS5_IJSH_SC_EEEEEEEvNS4_8identityES15_S1F_vS1G_EENS_8epilogue10collective18CollectiveEpilogueINS1I_23Sm100TmaWarpSpecializedILi2ELi2ELi32ELb0ELb0EEEJSI_NS5_IJNSX_ISF_SC_EES1N_EEESJ_SK_SJ_SK_NS1I_6fusion15FusionCallbacksIS1M_NS1P_17LinearCombinationISJ_fSJ_fLNS_15FloatRoundStyleE2EEESI_S1O_JEEENS4_5SM1004TMEM4LOAD26SM100_TMEM_LOAD_16dp32b32xENS4_13SM90_TMA_LOADENS16_INS17_ILi2ELi4ELi3EEES1A_NSX_INS5_IJS1B_SF_EEENS5_IJSF_SC_EEEEEEENS4_39AutoVectorizingCopyWithAssumedAlignmentILi128EEENS4_14SM90_TMA_STOREES24_S26_S26_EEEvvEEEEvNT_6ParamsE,"a",@progbits
	.sectionflags	@""
	.align	4
.nv.constant0._ZN7cutlass13device_kernelINS_4gemm6kernel13GemmUniversalIN4cute5tupleIJiiiiEEENS1_10collective13CollectiveMmaINS1_35MainloopSm100TmaUmmaWarpSpecializedILi4ELi2ELi4ENS5_IJNS4_1CILi2EEESB_NSA_ILi1EEEEEEEENS5_IJNSA_ILi64EEENSA_ILi128EEENSA_ILi32EEEEEENS_12float_e4m3_tENS5_IJlSC_lEEESJ_SK_NS4_8TiledMMAINS4_8MMA_AtomIJNS4_10MMA_TraitsINS4_19SM100_MMA_F8F6F4_SSEJSJ_SJ_fSF_SG_NS4_17integral_constantINS4_4UMMA5MajorELSR_0EEESS_NSP_INSQ_7ScaleInELST_0EEESU_EEEEEENS4_6LayoutINS5_IJSC_SC_SC_EEENS5_IJNSA_ILi0EEESZ_SZ_EEEEENS5_IJNS4_10UnderscoreES12_S12_EEEEENS4_23SM90_TMA_LOAD_MULTICASTENS4_14ComposedLayoutINS4_7SwizzleILi1ELi4ELi3EEENS4_18smem_ptr_flag_bitsILi8EEENSX_INS5_IJNSA_ILi8EEESH_EEENS5_IJSH_SC_EEEEEEEvNS4_8identityES15_S1F_vS1G_EENS_8epilogue10collective18CollectiveEpilogueINS1I_23Sm100TmaWarpSpecializedILi2ELi2ELi32ELb0ELb0EEEJSI_NS5_IJNSX_ISF_SC_EES1N_EEESJ_SK_SJ_SK_NS1I_6fusion15FusionCallbacksIS1M_NS1P_17LinearCombinationISJ_fSJ_fLNS_15FloatRoundStyleE2EEESI_S1O_JEEENS4_5SM1004TMEM4LOAD26SM100_TMEM_LOAD_16dp32b32xENS4_13SM90_TMA_LOADENS16_INS17_ILi2ELi4ELi3EEES1A_NSX_INS5_IJS1B_SF_EEENS5_IJSF_SC_EEEEEEENS4_39AutoVectorizingCopyWithAssumedAlignmentILi128EEENS4_14SM90_TMA_STOREES24_S26_S26_EEEvvEEEEvNT_6ParamsE:
	.zero		2944


//--------------------- SYMBOLS --------------------------

	.type		.nv.reservedSmem.offset0,@object
	.size		.nv.reservedSmem.offset0,0x4
	.type		.nv.reservedSmem.cap,@object
	.size		.nv.reservedSmem.cap,0x4
	.type		__assertfail,@function
